//
// Generated by NVIDIA NVVM Compiler
//
// Compiler Build ID: CL-36424714
// Cuda compilation tools, release 13.0, V13.0.88
// Based on NVVM 20.0.0
//

.version 9.0
.target sm_100
.address_size 64

	// .globl	_Z25dotBasedInteractBwdKernelILj4ELj128ELj2ELj1ELj32ELj5ELj16ELj4EEvPK6__halfPS0_S3_jjjjjjjjjjjjjjjj
.extern .shared .align 16 .b8 shared_mem[];

.visible .entry _Z25dotBasedInteractBwdKernelILj4ELj128ELj2ELj1ELj32ELj5ELj16ELj4EEvPK6__halfPS0_S3_jjjjjjjjjjjjjjjj(
	.param .u64 .ptr .align 1 _Z25dotBasedInteractBwdKernelILj4ELj128ELj2ELj1ELj32ELj5ELj16ELj4EEvPK6__halfPS0_S3_jjjjjjjjjjjjjjjj_param_0,
	.param .u64 .ptr .align 1 _Z25dotBasedInteractBwdKernelILj4ELj128ELj2ELj1ELj32ELj5ELj16ELj4EEvPK6__halfPS0_S3_jjjjjjjjjjjjjjjj_param_1,
	.param .u64 .ptr .align 1 _Z25dotBasedInteractBwdKernelILj4ELj128ELj2ELj1ELj32ELj5ELj16ELj4EEvPK6__halfPS0_S3_jjjjjjjjjjjjjjjj_param_2,
	.param .u32 _Z25dotBasedInteractBwdKernelILj4ELj128ELj2ELj1ELj32ELj5ELj16ELj4EEvPK6__halfPS0_S3_jjjjjjjjjjjjjjjj_param_3,
	.param .u32 _Z25dotBasedInteractBwdKernelILj4ELj128ELj2ELj1ELj32ELj5ELj16ELj4EEvPK6__halfPS0_S3_jjjjjjjjjjjjjjjj_param_4,
	.param .u32 _Z25dotBasedInteractBwdKernelILj4ELj128ELj2ELj1ELj32ELj5ELj16ELj4EEvPK6__halfPS0_S3_jjjjjjjjjjjjjjjj_param_5,
	.param .u32 _Z25dotBasedInteractBwdKernelILj4ELj128ELj2ELj1ELj32ELj5ELj16ELj4EEvPK6__halfPS0_S3_jjjjjjjjjjjjjjjj_param_6,
	.param .u32 _Z25dotBasedInteractBwdKernelILj4ELj128ELj2ELj1ELj32ELj5ELj16ELj4EEvPK6__halfPS0_S3_jjjjjjjjjjjjjjjj_param_7,
	.param .u32 _Z25dotBasedInteractBwdKernelILj4ELj128ELj2ELj1ELj32ELj5ELj16ELj4EEvPK6__halfPS0_S3_jjjjjjjjjjjjjjjj_param_8,
	.param .u32 _Z25dotBasedInteractBwdKernelILj4ELj128ELj2ELj1ELj32ELj5ELj16ELj4EEvPK6__halfPS0_S3_jjjjjjjjjjjjjjjj_param_9,
	.param .u32 _Z25dotBasedInteractBwdKernelILj4ELj128ELj2ELj1ELj32ELj5ELj16ELj4EEvPK6__halfPS0_S3_jjjjjjjjjjjjjjjj_param_10,
	.param .u32 _Z25dotBasedInteractBwdKernelILj4ELj128ELj2ELj1ELj32ELj5ELj16ELj4EEvPK6__halfPS0_S3_jjjjjjjjjjjjjjjj_param_11,
	.param .u32 _Z25dotBasedInteractBwdKernelILj4ELj128ELj2ELj1ELj32ELj5ELj16ELj4EEvPK6__halfPS0_S3_jjjjjjjjjjjjjjjj_param_12,
	.param .u32 _Z25dotBasedInteractBwdKernelILj4ELj128ELj2ELj1ELj32ELj5ELj16ELj4EEvPK6__halfPS0_S3_jjjjjjjjjjjjjjjj_param_13,
	.param .u32 _Z25dotBasedInteractBwdKernelILj4ELj128ELj2ELj1ELj32ELj5ELj16ELj4EEvPK6__halfPS0_S3_jjjjjjjjjjjjjjjj_param_14,
	.param .u32 _Z25dotBasedInteractBwdKernelILj4ELj128ELj2ELj1ELj32ELj5ELj16ELj4EEvPK6__halfPS0_S3_jjjjjjjjjjjjjjjj_param_15,
	.param .u32 _Z25dotBasedInteractBwdKernelILj4ELj128ELj2ELj1ELj32ELj5ELj16ELj4EEvPK6__halfPS0_S3_jjjjjjjjjjjjjjjj_param_16,
	.param .u32 _Z25dotBasedInteractBwdKernelILj4ELj128ELj2ELj1ELj32ELj5ELj16ELj4EEvPK6__halfPS0_S3_jjjjjjjjjjjjjjjj_param_17,
	.param .u32 _Z25dotBasedInteractBwdKernelILj4ELj128ELj2ELj1ELj32ELj5ELj16ELj4EEvPK6__halfPS0_S3_jjjjjjjjjjjjjjjj_param_18
)
.maxntid 128
{
	.reg .pred 	%p<98>;
	.reg .b16 	%rs<49>;
	.reg .b32 	%r<522>;
	.reg .b32 	%f<107>;
	.reg .b64 	%rd<162>;

	ld.param.u64 	%rd10, [_Z25dotBasedInteractBwdKernelILj4ELj128ELj2ELj1ELj32ELj5ELj16ELj4EEvPK6__halfPS0_S3_jjjjjjjjjjjjjjjj_param_0];
	ld.param.u64 	%rd11, [_Z25dotBasedInteractBwdKernelILj4ELj128ELj2ELj1ELj32ELj5ELj16ELj4EEvPK6__halfPS0_S3_jjjjjjjjjjjjjjjj_param_1];
	ld.param.u64 	%rd12, [_Z25dotBasedInteractBwdKernelILj4ELj128ELj2ELj1ELj32ELj5ELj16ELj4EEvPK6__halfPS0_S3_jjjjjjjjjjjjjjjj_param_2];
	ld.param.u32 	%r178, [_Z25dotBasedInteractBwdKernelILj4ELj128ELj2ELj1ELj32ELj5ELj16ELj4EEvPK6__halfPS0_S3_jjjjjjjjjjjjjjjj_param_3];
	ld.param.u32 	%r168, [_Z25dotBasedInteractBwdKernelILj4ELj128ELj2ELj1ELj32ELj5ELj16ELj4EEvPK6__halfPS0_S3_jjjjjjjjjjjjjjjj_param_5];
	ld.param.u32 	%r169, [_Z25dotBasedInteractBwdKernelILj4ELj128ELj2ELj1ELj32ELj5ELj16ELj4EEvPK6__halfPS0_S3_jjjjjjjjjjjjjjjj_param_6];
	ld.param.u32 	%r170, [_Z25dotBasedInteractBwdKernelILj4ELj128ELj2ELj1ELj32ELj5ELj16ELj4EEvPK6__halfPS0_S3_jjjjjjjjjjjjjjjj_param_7];
	ld.param.u32 	%r171, [_Z25dotBasedInteractBwdKernelILj4ELj128ELj2ELj1ELj32ELj5ELj16ELj4EEvPK6__halfPS0_S3_jjjjjjjjjjjjjjjj_param_9];
	ld.param.u32 	%r172, [_Z25dotBasedInteractBwdKernelILj4ELj128ELj2ELj1ELj32ELj5ELj16ELj4EEvPK6__halfPS0_S3_jjjjjjjjjjjjjjjj_param_10];
	ld.param.u32 	%r173, [_Z25dotBasedInteractBwdKernelILj4ELj128ELj2ELj1ELj32ELj5ELj16ELj4EEvPK6__halfPS0_S3_jjjjjjjjjjjjjjjj_param_12];
	ld.param.u32 	%r174, [_Z25dotBasedInteractBwdKernelILj4ELj128ELj2ELj1ELj32ELj5ELj16ELj4EEvPK6__halfPS0_S3_jjjjjjjjjjjjjjjj_param_13];
	ld.param.u32 	%r175, [_Z25dotBasedInteractBwdKernelILj4ELj128ELj2ELj1ELj32ELj5ELj16ELj4EEvPK6__halfPS0_S3_jjjjjjjjjjjjjjjj_param_14];
	ld.param.u32 	%r176, [_Z25dotBasedInteractBwdKernelILj4ELj128ELj2ELj1ELj32ELj5ELj16ELj4EEvPK6__halfPS0_S3_jjjjjjjjjjjjjjjj_param_16];
	ld.param.u32 	%r177, [_Z25dotBasedInteractBwdKernelILj4ELj128ELj2ELj1ELj32ELj5ELj16ELj4EEvPK6__halfPS0_S3_jjjjjjjjjjjjjjjj_param_18];
	cvta.to.global.u64 	%rd1, %rd12;
	cvta.to.global.u64 	%rd2, %rd11;
	mov.u32 	%r1, %tid.x;
	shr.u32 	%r2, %r1, 5;
	mov.u32 	%r179, %ctaid.x;
	shl.b32 	%r180, %r179, 2;
	or.b32  	%r3, %r180, %r2;
	setp.ge.u32 	%p1, %r3, %r178;
	@%p1 bra 	$L__BB0_113;
	ld.param.u32 	%r449, [_Z25dotBasedInteractBwdKernelILj4ELj128ELj2ELj1ELj32ELj5ELj16ELj4EEvPK6__halfPS0_S3_jjjjjjjjjjjjjjjj_param_4];
	cvta.to.global.u64 	%rd13, %rd10;
	and.b32  	%r4, %r1, 31;
	shr.u32 	%r181, %r177, 1;
	mul.lo.s32 	%r5, %r181, %r2;
	shl.b32 	%r182, %r5, 1;
	mov.u32 	%r183, shared_mem;
	add.s32 	%r6, %r183, %r182;
	shl.b32 	%r7, %r174, 1;
	mul.lo.s32 	%r184, %r168, %r3;
	add.s32 	%r8, %r449, -1;
	mul.lo.s32 	%r185, %r184, %r8;
	cvt.u64.u32 	%rd3, %r184;
	cvt.u64.u32 	%rd4, %r185;
	add.s32 	%r186, %r172, %r168;
	mul.lo.s32 	%r187, %r186, %r3;
	mul.wide.u32 	%rd14, %r187, 2;
	add.s64 	%rd5, %rd13, %rd14;
	mul.wide.u32 	%rd15, %r168, 2;
	add.s64 	%rd6, %rd5, %rd15;
	shr.u32 	%r9, %r171, 3;
	setp.ge.u32 	%p2, %r4, %r9;
	@%p2 bra 	$L__BB0_7;
	not.b32 	%r188, %r4;
	add.s32 	%r10, %r9, %r188;
	and.b32  	%r189, %r10, 96;
	setp.eq.s32 	%p3, %r189, 96;
	mov.u32 	%r482, %r4;
	@%p3 bra 	$L__BB0_5;
	shr.u32 	%r191, %r10, 5;
	add.s32 	%r192, %r191, 1;
	and.b32  	%r11, %r192, 3;
	mov.b32 	%r481, 0;
	mov.u32 	%r482, %r4;
$L__BB0_4:
	.pragma "nounroll";
	shl.b32 	%r193, %r482, 4;
	add.s32 	%r194, %r6, %r193;
	mul.wide.u32 	%rd16, %r482, 16;
	add.s64 	%rd17, %rd6, %rd16;
	ld.global.nc.v4.f32 	{%f1, %f2, %f3, %f4}, [%rd17];
	st.shared.v4.f32 	[%r194], {%f1, %f2, %f3, %f4};
	add.s32 	%r482, %r482, 32;
	add.s32 	%r481, %r481, 1;
	setp.ne.s32 	%p4, %r481, %r11;
	@%p4 bra 	$L__BB0_4;
$L__BB0_5:
	setp.lt.u32 	%p5, %r10, 96;
	@%p5 bra 	$L__BB0_7;
$L__BB0_6:
	.pragma "nounroll";
	shl.b32 	%r195, %r482, 4;
	add.s32 	%r196, %r6, %r195;
	mul.wide.u32 	%rd18, %r482, 16;
	add.s64 	%rd19, %rd6, %rd18;
	ld.global.nc.v4.f32 	{%f5, %f6, %f7, %f8}, [%rd19];
	st.shared.v4.f32 	[%r196], {%f5, %f6, %f7, %f8};
	ld.global.nc.v4.f32 	{%f9, %f10, %f11, %f12}, [%rd19+512];
	st.shared.v4.f32 	[%r196+512], {%f9, %f10, %f11, %f12};
	ld.global.nc.v4.f32 	{%f13, %f14, %f15, %f16}, [%rd19+1024];
	st.shared.v4.f32 	[%r196+1024], {%f13, %f14, %f15, %f16};
	ld.global.nc.v4.f32 	{%f17, %f18, %f19, %f20}, [%rd19+1536];
	st.shared.v4.f32 	[%r196+1536], {%f17, %f18, %f19, %f20};
	add.s32 	%r482, %r482, 128;
	setp.lt.u32 	%p6, %r482, %r9;
	@%p6 bra 	$L__BB0_6;
$L__BB0_7:
	and.b32  	%r19, %r171, -8;
	add.s32 	%r486, %r19, %r4;
	setp.ge.u32 	%p7, %r486, %r171;
	@%p7 bra 	$L__BB0_13;
	add.s32 	%r197, %r486, 32;
	max.u32 	%r198, %r171, %r197;
	not.b32 	%r199, %r4;
	add.s32 	%r200, %r198, %r199;
	sub.s32 	%r21, %r200, %r19;
	and.b32  	%r201, %r21, 96;
	setp.eq.s32 	%p8, %r201, 96;
	@%p8 bra 	$L__BB0_11;
	shr.u32 	%r203, %r21, 5;
	add.s32 	%r204, %r203, 1;
	and.b32  	%r22, %r204, 3;
	mov.b32 	%r485, 0;
$L__BB0_10:
	.pragma "nounroll";
	shl.b32 	%r205, %r486, 1;
	add.s32 	%r206, %r6, %r205;
	mul.wide.u32 	%rd20, %r486, 2;
	add.s64 	%rd21, %rd6, %rd20;
	ld.global.nc.u16 	%rs18, [%rd21];
	st.shared.u16 	[%r206], %rs18;
	add.s32 	%r486, %r486, 32;
	add.s32 	%r485, %r485, 1;
	setp.ne.s32 	%p9, %r485, %r22;
	@%p9 bra 	$L__BB0_10;
$L__BB0_11:
	setp.lt.u32 	%p10, %r21, 96;
	@%p10 bra 	$L__BB0_13;
$L__BB0_12:
	shl.b32 	%r207, %r486, 1;
	add.s32 	%r208, %r6, %r207;
	mul.wide.u32 	%rd22, %r486, 2;
	add.s64 	%rd23, %rd6, %rd22;
	ld.global.nc.u16 	%rs19, [%rd23];
	st.shared.u16 	[%r208], %rs19;
	add.s32 	%r209, %r486, 32;
	mul.wide.u32 	%rd24, %r209, 2;
	add.s64 	%rd25, %rd6, %rd24;
	ld.global.nc.u16 	%rs20, [%rd25];
	st.shared.u16 	[%r208+64], %rs20;
	add.s32 	%r210, %r486, 64;
	mul.wide.u32 	%rd26, %r210, 2;
	add.s64 	%rd27, %rd6, %rd26;
	ld.global.nc.u16 	%rs21, [%rd27];
	st.shared.u16 	[%r208+128], %rs21;
	add.s32 	%r211, %r486, 96;
	mul.wide.u32 	%rd28, %r211, 2;
	add.s64 	%rd29, %rd6, %rd28;
	ld.global.nc.u16 	%rs22, [%rd29];
	st.shared.u16 	[%r208+192], %rs22;
	add.s32 	%r486, %r486, 128;
	setp.lt.u32 	%p11, %r486, %r171;
	@%p11 bra 	$L__BB0_12;
$L__BB0_13:
	add.s32 	%r30, %r6, %r7;
	bar.warp.sync 	-1;
	setp.ge.u32 	%p12, %r4, %r169;
	@%p12 bra 	$L__BB0_62;
	ld.param.u32 	%r450, [_Z25dotBasedInteractBwdKernelILj4ELj128ELj2ELj1ELj32ELj5ELj16ELj4EEvPK6__halfPS0_S3_jjjjjjjjjjjjjjjj_param_4];
	add.s32 	%r212, %r4, -1;
	mul.lo.s32 	%r213, %r212, %r4;
	shr.u32 	%r31, %r213, 1;
	mul.lo.s32 	%r32, %r173, %r4;
	setp.eq.s32 	%p13, %r450, 0;
	@%p13 bra 	$L__BB0_50;
	ld.param.u32 	%r451, [_Z25dotBasedInteractBwdKernelILj4ELj128ELj2ELj1ELj32ELj5ELj16ELj4EEvPK6__halfPS0_S3_jjjjjjjjjjjjjjjj_param_4];
	mov.f32 	%f21, 0f00000000;
	// begin inline asm
	{  cvt.rn.f16.f32 %rs44, %f21;}

	// end inline asm
	and.b32  	%r33, %r451, 3;
	setp.lt.u32 	%p14, %r451, 4;
	mov.b32 	%r488, 0;
	@%p14 bra 	$L__BB0_34;
	ld.param.u32 	%r452, [_Z25dotBasedInteractBwdKernelILj4ELj128ELj2ELj1ELj32ELj5ELj16ELj4EEvPK6__halfPS0_S3_jjjjjjjjjjjjjjjj_param_4];
	and.b32  	%r488, %r452, -4;
	mov.b32 	%r490, 0;
$L__BB0_17:
	.pragma "nounroll";
	ld.param.u32 	%r453, [_Z25dotBasedInteractBwdKernelILj4ELj128ELj2ELj1ELj32ELj5ELj16ELj4EEvPK6__halfPS0_S3_jjjjjjjjjjjjjjjj_param_4];
	setp.ge.u32 	%p15, %r4, %r453;
	setp.ge.u32 	%p16, %r490, %r4;
	add.s32 	%r216, %r490, %r31;
	shl.b32 	%r217, %r216, 1;
	add.s32 	%r45, %r6, %r217;
	add.s32 	%r218, %r490, %r32;
	shl.b32 	%r219, %r218, 1;
	add.s32 	%r46, %r30, %r219;
	or.pred  	%p17, %p15, %p16;
	mov.u16 	%rs45, %rs44;
	@%p17 bra 	$L__BB0_19;
	ld.shared.u16 	%rs45, [%r45];
	st.shared.u16 	[%r46], %rs45;
$L__BB0_19:
	setp.gt.u32 	%p18, %r490, %r4;
	@%p18 bra 	$L__BB0_21;
	mad.lo.s32 	%r220, %r490, %r173, %r4;
	shl.b32 	%r221, %r220, 1;
	add.s32 	%r222, %r30, %r221;
	st.shared.u16 	[%r222], %rs45;
$L__BB0_21:
	ld.param.u32 	%r454, [_Z25dotBasedInteractBwdKernelILj4ELj128ELj2ELj1ELj32ELj5ELj16ELj4EEvPK6__halfPS0_S3_jjjjjjjjjjjjjjjj_param_4];
	setp.ge.u32 	%p19, %r4, %r454;
	add.s32 	%r47, %r490, 1;
	setp.ge.u32 	%p20, %r47, %r4;
	or.pred  	%p21, %p19, %p20;
	mov.u16 	%rs46, %rs44;
	@%p21 bra 	$L__BB0_23;
	ld.shared.u16 	%rs46, [%r45+2];
	st.shared.u16 	[%r46+2], %rs46;
$L__BB0_23:
	setp.ge.u32 	%p22, %r490, %r4;
	@%p22 bra 	$L__BB0_25;
	mad.lo.s32 	%r223, %r47, %r173, %r4;
	shl.b32 	%r224, %r223, 1;
	add.s32 	%r225, %r30, %r224;
	st.shared.u16 	[%r225], %rs46;
$L__BB0_25:
	ld.param.u32 	%r455, [_Z25dotBasedInteractBwdKernelILj4ELj128ELj2ELj1ELj32ELj5ELj16ELj4EEvPK6__halfPS0_S3_jjjjjjjjjjjjjjjj_param_4];
	setp.ge.u32 	%p23, %r4, %r455;
	add.s32 	%r48, %r490, 2;
	setp.ge.u32 	%p24, %r48, %r4;
	or.pred  	%p25, %p23, %p24;
	mov.u16 	%rs47, %rs44;
	@%p25 bra 	$L__BB0_27;
	ld.shared.u16 	%rs47, [%r45+4];
	st.shared.u16 	[%r46+4], %rs47;
$L__BB0_27:
	setp.gt.u32 	%p26, %r48, %r4;
	@%p26 bra 	$L__BB0_29;
	mad.lo.s32 	%r226, %r48, %r173, %r4;
	shl.b32 	%r227, %r226, 1;
	add.s32 	%r228, %r30, %r227;
	st.shared.u16 	[%r228], %rs47;
$L__BB0_29:
	ld.param.u32 	%r456, [_Z25dotBasedInteractBwdKernelILj4ELj128ELj2ELj1ELj32ELj5ELj16ELj4EEvPK6__halfPS0_S3_jjjjjjjjjjjjjjjj_param_4];
	setp.ge.u32 	%p27, %r4, %r456;
	add.s32 	%r49, %r490, 3;
	setp.ge.u32 	%p28, %r49, %r4;
	or.pred  	%p29, %p27, %p28;
	mov.u16 	%rs48, %rs44;
	@%p29 bra 	$L__BB0_31;
	ld.shared.u16 	%rs48, [%r45+6];
	st.shared.u16 	[%r46+6], %rs48;
$L__BB0_31:
	setp.gt.u32 	%p30, %r49, %r4;
	@%p30 bra 	$L__BB0_33;
	mad.lo.s32 	%r229, %r49, %r173, %r4;
	shl.b32 	%r230, %r229, 1;
	add.s32 	%r231, %r30, %r230;
	st.shared.u16 	[%r231], %rs48;
$L__BB0_33:
	add.s32 	%r490, %r490, 4;
	setp.eq.s32 	%p31, %r490, %r488;
	@%p31 bra 	$L__BB0_34;
	bra.uni 	$L__BB0_17;
$L__BB0_34:
	setp.eq.s32 	%p32, %r33, 0;
	@%p32 bra 	$L__BB0_50;
	setp.eq.s32 	%p33, %r33, 1;
	@%p33 bra 	$L__BB0_45;
	ld.param.u32 	%r457, [_Z25dotBasedInteractBwdKernelILj4ELj128ELj2ELj1ELj32ELj5ELj16ELj4EEvPK6__halfPS0_S3_jjjjjjjjjjjjjjjj_param_4];
	setp.ge.u32 	%p34, %r4, %r457;
	setp.ge.u32 	%p35, %r488, %r4;
	add.s32 	%r232, %r488, %r31;
	shl.b32 	%r233, %r232, 1;
	add.s32 	%r36, %r6, %r233;
	add.s32 	%r234, %r488, %r32;
	shl.b32 	%r235, %r234, 1;
	add.s32 	%r37, %r30, %r235;
	or.pred  	%p36, %p34, %p35;
	mov.u16 	%rs42, %rs44;
	@%p36 bra 	$L__BB0_38;
	ld.shared.u16 	%rs42, [%r36];
	st.shared.u16 	[%r37], %rs42;
$L__BB0_38:
	setp.gt.u32 	%p37, %r488, %r4;
	@%p37 bra 	$L__BB0_40;
	mad.lo.s32 	%r236, %r488, %r173, %r4;
	shl.b32 	%r237, %r236, 1;
	add.s32 	%r238, %r30, %r237;
	st.shared.u16 	[%r238], %rs42;
$L__BB0_40:
	ld.param.u32 	%r458, [_Z25dotBasedInteractBwdKernelILj4ELj128ELj2ELj1ELj32ELj5ELj16ELj4EEvPK6__halfPS0_S3_jjjjjjjjjjjjjjjj_param_4];
	setp.ge.u32 	%p38, %r4, %r458;
	add.s32 	%r38, %r488, 1;
	setp.ge.u32 	%p39, %r38, %r4;
	or.pred  	%p40, %p38, %p39;
	mov.u16 	%rs43, %rs44;
	@%p40 bra 	$L__BB0_42;
	ld.shared.u16 	%rs43, [%r36+2];
	st.shared.u16 	[%r37+2], %rs43;
$L__BB0_42:
	setp.ge.u32 	%p41, %r488, %r4;
	@%p41 bra 	$L__BB0_44;
	mad.lo.s32 	%r239, %r38, %r173, %r4;
	shl.b32 	%r240, %r239, 1;
	add.s32 	%r241, %r30, %r240;
	st.shared.u16 	[%r241], %rs43;
$L__BB0_44:
	add.s32 	%r488, %r488, 2;
$L__BB0_45:
	ld.param.u32 	%r459, [_Z25dotBasedInteractBwdKernelILj4ELj128ELj2ELj1ELj32ELj5ELj16ELj4EEvPK6__halfPS0_S3_jjjjjjjjjjjjjjjj_param_4];
	and.b32  	%r242, %r459, 1;
	setp.eq.b32 	%p42, %r242, 1;
	not.pred 	%p43, %p42;
	@%p43 bra 	$L__BB0_50;
	ld.param.u32 	%r460, [_Z25dotBasedInteractBwdKernelILj4ELj128ELj2ELj1ELj32ELj5ELj16ELj4EEvPK6__halfPS0_S3_jjjjjjjjjjjjjjjj_param_4];
	setp.ge.u32 	%p44, %r4, %r460;
	setp.ge.u32 	%p45, %r488, %r4;
	or.pred  	%p46, %p44, %p45;
	@%p46 bra 	$L__BB0_48;
	add.s32 	%r243, %r488, %r31;
	shl.b32 	%r244, %r243, 1;
	add.s32 	%r245, %r6, %r244;
	ld.shared.u16 	%rs44, [%r245];
	add.s32 	%r246, %r488, %r32;
	shl.b32 	%r247, %r246, 1;
	add.s32 	%r248, %r30, %r247;
	st.shared.u16 	[%r248], %rs44;
$L__BB0_48:
	setp.gt.u32 	%p47, %r488, %r4;
	@%p47 bra 	$L__BB0_50;
	mad.lo.s32 	%r249, %r488, %r173, %r4;
	shl.b32 	%r250, %r249, 1;
	add.s32 	%r251, %r30, %r250;
	st.shared.u16 	[%r251], %rs44;
$L__BB0_50:
	ld.param.u32 	%r461, [_Z25dotBasedInteractBwdKernelILj4ELj128ELj2ELj1ELj32ELj5ELj16ELj4EEvPK6__halfPS0_S3_jjjjjjjjjjjjjjjj_param_4];
	setp.le.u32 	%p48, %r169, %r461;
	@%p48 bra 	$L__BB0_62;
	ld.param.u32 	%r493, [_Z25dotBasedInteractBwdKernelILj4ELj128ELj2ELj1ELj32ELj5ELj16ELj4EEvPK6__halfPS0_S3_jjjjjjjjjjjjjjjj_param_4];
	mov.f32 	%f22, 0f00000000;
	// begin inline asm
	{  cvt.rn.f16.f32 %rs24, %f22;}

	// end inline asm
	sub.s32 	%r41, %r169, %r493;
	and.b32  	%r42, %r41, 7;
	sub.s32 	%r252, %r493, %r169;
	setp.gt.u32 	%p49, %r252, -8;
	@%p49 bra 	$L__BB0_54;
	ld.param.u32 	%r493, [_Z25dotBasedInteractBwdKernelILj4ELj128ELj2ELj1ELj32ELj5ELj16ELj4EEvPK6__halfPS0_S3_jjjjjjjjjjjjjjjj_param_4];
	and.b32  	%r43, %r41, -8;
	mov.b32 	%r492, 0;
$L__BB0_53:
	.pragma "nounroll";
	mad.lo.s32 	%r254, %r493, %r173, %r4;
	shl.b32 	%r255, %r254, 1;
	add.s32 	%r256, %r30, %r255;
	st.shared.u16 	[%r256], %rs24;
	shl.b32 	%r257, %r173, 1;
	add.s32 	%r258, %r256, %r257;
	st.shared.u16 	[%r258], %rs24;
	add.s32 	%r259, %r258, %r257;
	st.shared.u16 	[%r259], %rs24;
	add.s32 	%r260, %r259, %r257;
	st.shared.u16 	[%r260], %rs24;
	add.s32 	%r261, %r260, %r257;
	st.shared.u16 	[%r261], %rs24;
	add.s32 	%r262, %r261, %r257;
	st.shared.u16 	[%r262], %rs24;
	add.s32 	%r263, %r262, %r257;
	st.shared.u16 	[%r263], %rs24;
	add.s32 	%r264, %r263, %r257;
	st.shared.u16 	[%r264], %rs24;
	add.s32 	%r493, %r493, 8;
	add.s32 	%r492, %r492, 8;
	setp.ne.s32 	%p50, %r492, %r43;
	@%p50 bra 	$L__BB0_53;
$L__BB0_54:
	setp.eq.s32 	%p51, %r42, 0;
	@%p51 bra 	$L__BB0_62;
	and.b32  	%r56, %r41, 3;
	setp.lt.u32 	%p52, %r42, 4;
	@%p52 bra 	$L__BB0_57;
	mad.lo.s32 	%r265, %r493, %r173, %r4;
	shl.b32 	%r266, %r265, 1;
	add.s32 	%r267, %r30, %r266;
	st.shared.u16 	[%r267], %rs24;
	shl.b32 	%r268, %r173, 1;
	add.s32 	%r269, %r267, %r268;
	st.shared.u16 	[%r269], %rs24;
	add.s32 	%r270, %r269, %r268;
	st.shared.u16 	[%r270], %rs24;
	add.s32 	%r271, %r270, %r268;
	st.shared.u16 	[%r271], %rs24;
	add.s32 	%r493, %r493, 4;
$L__BB0_57:
	setp.eq.s32 	%p53, %r56, 0;
	@%p53 bra 	$L__BB0_62;
	setp.eq.s32 	%p54, %r56, 1;
	@%p54 bra 	$L__BB0_60;
	mad.lo.s32 	%r272, %r493, %r173, %r4;
	shl.b32 	%r273, %r272, 1;
	add.s32 	%r274, %r30, %r273;
	st.shared.u16 	[%r274], %rs24;
	shl.b32 	%r275, %r173, 1;
	add.s32 	%r276, %r274, %r275;
	st.shared.u16 	[%r276], %rs24;
	add.s32 	%r493, %r493, 2;
$L__BB0_60:
	and.b32  	%r277, %r41, 1;
	setp.eq.b32 	%p55, %r277, 1;
	not.pred 	%p56, %p55;
	@%p56 bra 	$L__BB0_62;
	mad.lo.s32 	%r278, %r493, %r173, %r4;
	shl.b32 	%r279, %r278, 1;
	add.s32 	%r280, %r30, %r279;
	st.shared.u16 	[%r280], %rs24;
$L__BB0_62:
	bar.warp.sync 	-1;
	shr.u32 	%r281, %r168, 2;
	setp.ge.u32 	%p57, %r4, %r281;
	shl.b32 	%r282, %r4, 3;
	add.s32 	%r61, %r6, %r282;
	@%p57 bra 	$L__BB0_77;
	ld.param.u32 	%r464, [_Z25dotBasedInteractBwdKernelILj4ELj128ELj2ELj1ELj32ELj5ELj16ELj4EEvPK6__halfPS0_S3_jjjjjjjjjjjjjjjj_param_4];
	setp.eq.s32 	%p58, %r464, 0;
	mov.b32 	%r499, 0;
	@%p58 bra 	$L__BB0_65;
	shl.b64 	%rd30, %rd3, 1;
	add.s64 	%rd31, %rd2, %rd30;
	mul.wide.u32 	%rd32, %r4, 8;
	add.s64 	%rd33, %rd31, %rd32;
	ld.global.v2.f32 	{%f23, %f24}, [%rd33];
	st.shared.v2.f32 	[%r61], {%f23, %f24};
	mov.b32 	%r499, 1;
$L__BB0_65:
	ld.param.u32 	%r465, [_Z25dotBasedInteractBwdKernelILj4ELj128ELj2ELj1ELj32ELj5ELj16ELj4EEvPK6__halfPS0_S3_jjjjjjjjjjjjjjjj_param_4];
	setp.ge.u32 	%p59, %r499, %r465;
	@%p59 bra 	$L__BB0_77;
	ld.param.u32 	%r466, [_Z25dotBasedInteractBwdKernelILj4ELj128ELj2ELj1ELj32ELj5ELj16ELj4EEvPK6__halfPS0_S3_jjjjjjjjjjjjjjjj_param_4];
	mul.wide.u32 	%rd34, %r4, 8;
	add.s64 	%rd7, %rd1, %rd34;
	sub.s32 	%r63, %r466, %r499;
	and.b32  	%r64, %r63, 7;
	sub.s32 	%r285, %r499, %r466;
	setp.gt.u32 	%p60, %r285, -8;
	@%p60 bra 	$L__BB0_69;
	and.b32  	%r65, %r63, -8;
	mov.b32 	%r498, 0;
$L__BB0_68:
	.pragma "nounroll";
	mul.lo.s32 	%r287, %r499, %r175;
	add.s32 	%r288, %r499, -1;
	mul.lo.s32 	%r289, %r288, %r168;
	cvt.u64.u32 	%rd35, %r289;
	add.s64 	%rd36, %rd35, %rd4;
	shl.b32 	%r290, %r287, 1;
	add.s32 	%r291, %r61, %r290;
	shl.b64 	%rd37, %rd36, 1;
	add.s64 	%rd38, %rd7, %rd37;
	ld.global.v2.f32 	{%f25, %f26}, [%rd38];
	st.shared.v2.f32 	[%r291], {%f25, %f26};
	mul.lo.s32 	%r292, %r499, %r168;
	cvt.u64.u32 	%rd39, %r292;
	add.s64 	%rd40, %rd39, %rd4;
	shl.b32 	%r293, %r175, 1;
	add.s32 	%r294, %r291, %r293;
	shl.b64 	%rd41, %rd40, 1;
	add.s64 	%rd42, %rd7, %rd41;
	ld.global.v2.f32 	{%f27, %f28}, [%rd42];
	st.shared.v2.f32 	[%r294], {%f27, %f28};
	add.s32 	%r295, %r292, %r168;
	cvt.u64.u32 	%rd43, %r295;
	add.s64 	%rd44, %rd43, %rd4;
	add.s32 	%r296, %r294, %r293;
	shl.b64 	%rd45, %rd44, 1;
	add.s64 	%rd46, %rd7, %rd45;
	ld.global.v2.f32 	{%f29, %f30}, [%rd46];
	st.shared.v2.f32 	[%r296], {%f29, %f30};
	add.s32 	%r297, %r295, %r168;
	cvt.u64.u32 	%rd47, %r297;
	add.s64 	%rd48, %rd47, %rd4;
	add.s32 	%r298, %r296, %r293;
	shl.b64 	%rd49, %rd48, 1;
	add.s64 	%rd50, %rd7, %rd49;
	ld.global.v2.f32 	{%f31, %f32}, [%rd50];
	st.shared.v2.f32 	[%r298], {%f31, %f32};
	add.s32 	%r299, %r297, %r168;
	cvt.u64.u32 	%rd51, %r299;
	add.s64 	%rd52, %rd51, %rd4;
	add.s32 	%r300, %r298, %r293;
	shl.b64 	%rd53, %rd52, 1;
	add.s64 	%rd54, %rd7, %rd53;
	ld.global.v2.f32 	{%f33, %f34}, [%rd54];
	st.shared.v2.f32 	[%r300], {%f33, %f34};
	add.s32 	%r301, %r299, %r168;
	cvt.u64.u32 	%rd55, %r301;
	add.s64 	%rd56, %rd55, %rd4;
	add.s32 	%r302, %r300, %r293;
	shl.b64 	%rd57, %rd56, 1;
	add.s64 	%rd58, %rd7, %rd57;
	ld.global.v2.f32 	{%f35, %f36}, [%rd58];
	st.shared.v2.f32 	[%r302], {%f35, %f36};
	add.s32 	%r303, %r301, %r168;
	cvt.u64.u32 	%rd59, %r303;
	add.s64 	%rd60, %rd59, %rd4;
	add.s32 	%r304, %r302, %r293;
	shl.b64 	%rd61, %rd60, 1;
	add.s64 	%rd62, %rd7, %rd61;
	ld.global.v2.f32 	{%f37, %f38}, [%rd62];
	st.shared.v2.f32 	[%r304], {%f37, %f38};
	add.s32 	%r305, %r303, %r168;
	cvt.u64.u32 	%rd63, %r305;
	add.s64 	%rd64, %rd63, %rd4;
	add.s32 	%r306, %r304, %r293;
	shl.b64 	%rd65, %rd64, 1;
	add.s64 	%rd66, %rd7, %rd65;
	ld.global.v2.f32 	{%f39, %f40}, [%rd66];
	st.shared.v2.f32 	[%r306], {%f39, %f40};
	add.s32 	%r499, %r499, 8;
	add.s32 	%r498, %r498, 8;
	setp.ne.s32 	%p61, %r498, %r65;
	@%p61 bra 	$L__BB0_68;
$L__BB0_69:
	setp.eq.s32 	%p62, %r64, 0;
	@%p62 bra 	$L__BB0_77;
	and.b32  	%r71, %r63, 3;
	setp.lt.u32 	%p63, %r64, 4;
	@%p63 bra 	$L__BB0_72;
	mul.lo.s32 	%r307, %r499, %r175;
	add.s32 	%r308, %r499, -1;
	mul.lo.s32 	%r309, %r308, %r168;
	cvt.u64.u32 	%rd67, %r309;
	add.s64 	%rd68, %rd67, %rd4;
	shl.b32 	%r310, %r307, 1;
	add.s32 	%r311, %r61, %r310;
	shl.b64 	%rd69, %rd68, 1;
	add.s64 	%rd70, %rd7, %rd69;
	ld.global.v2.f32 	{%f41, %f42}, [%rd70];
	st.shared.v2.f32 	[%r311], {%f41, %f42};
	mul.lo.s32 	%r312, %r499, %r168;
	cvt.u64.u32 	%rd71, %r312;
	add.s64 	%rd72, %rd71, %rd4;
	shl.b32 	%r313, %r175, 1;
	add.s32 	%r314, %r311, %r313;
	shl.b64 	%rd73, %rd72, 1;
	add.s64 	%rd74, %rd7, %rd73;
	ld.global.v2.f32 	{%f43, %f44}, [%rd74];
	st.shared.v2.f32 	[%r314], {%f43, %f44};
	add.s32 	%r315, %r312, %r168;
	cvt.u64.u32 	%rd75, %r315;
	add.s64 	%rd76, %rd75, %rd4;
	add.s32 	%r316, %r314, %r313;
	shl.b64 	%rd77, %rd76, 1;
	add.s64 	%rd78, %rd7, %rd77;
	ld.global.v2.f32 	{%f45, %f46}, [%rd78];
	st.shared.v2.f32 	[%r316], {%f45, %f46};
	add.s32 	%r317, %r315, %r168;
	cvt.u64.u32 	%rd79, %r317;
	add.s64 	%rd80, %rd79, %rd4;
	add.s32 	%r318, %r316, %r313;
	shl.b64 	%rd81, %rd80, 1;
	add.s64 	%rd82, %rd7, %rd81;
	ld.global.v2.f32 	{%f47, %f48}, [%rd82];
	st.shared.v2.f32 	[%r318], {%f47, %f48};
	add.s32 	%r499, %r499, 4;
$L__BB0_72:
	setp.eq.s32 	%p64, %r71, 0;
	@%p64 bra 	$L__BB0_77;
	setp.eq.s32 	%p65, %r71, 1;
	@%p65 bra 	$L__BB0_75;
	mul.lo.s32 	%r319, %r499, %r175;
	add.s32 	%r320, %r499, -1;
	mul.lo.s32 	%r321, %r320, %r168;
	cvt.u64.u32 	%rd83, %r321;
	add.s64 	%rd84, %rd83, %rd4;
	shl.b32 	%r322, %r319, 1;
	add.s32 	%r323, %r61, %r322;
	shl.b64 	%rd85, %rd84, 1;
	add.s64 	%rd86, %rd7, %rd85;
	ld.global.v2.f32 	{%f49, %f50}, [%rd86];
	st.shared.v2.f32 	[%r323], {%f49, %f50};
	mul.lo.s32 	%r324, %r499, %r168;
	cvt.u64.u32 	%rd87, %r324;
	add.s64 	%rd88, %rd87, %rd4;
	shl.b32 	%r325, %r175, 1;
	add.s32 	%r326, %r323, %r325;
	shl.b64 	%rd89, %rd88, 1;
	add.s64 	%rd90, %rd7, %rd89;
	ld.global.v2.f32 	{%f51, %f52}, [%rd90];
	st.shared.v2.f32 	[%r326], {%f51, %f52};
	add.s32 	%r499, %r499, 2;
$L__BB0_75:
	and.b32  	%r327, %r63, 1;
	setp.eq.b32 	%p66, %r327, 1;
	not.pred 	%p67, %p66;
	@%p67 bra 	$L__BB0_77;
	mul.lo.s32 	%r328, %r499, %r175;
	add.s32 	%r329, %r499, -1;
	mul.lo.s32 	%r330, %r329, %r168;
	cvt.u64.u32 	%rd91, %r330;
	add.s64 	%rd92, %rd91, %rd4;
	shl.b32 	%r331, %r328, 1;
	add.s32 	%r332, %r61, %r331;
	shl.b64 	%rd93, %rd92, 1;
	add.s64 	%rd94, %rd7, %rd93;
	ld.global.v2.f32 	{%f53, %f54}, [%rd94];
	st.shared.v2.f32 	[%r332], {%f53, %f54};
$L__BB0_77:
	ld.param.u32 	%r467, [_Z25dotBasedInteractBwdKernelILj4ELj128ELj2ELj1ELj32ELj5ELj16ELj4EEvPK6__halfPS0_S3_jjjjjjjjjjjjjjjj_param_4];
	add.s32 	%r76, %r168, %r4;
	setp.ge.u32 	%p68, %r76, %r170;
	setp.eq.s32 	%p69, %r467, 0;
	or.pred  	%p70, %p68, %p69;
	@%p70 bra 	$L__BB0_89;
	ld.param.u32 	%r468, [_Z25dotBasedInteractBwdKernelILj4ELj128ELj2ELj1ELj32ELj5ELj16ELj4EEvPK6__halfPS0_S3_jjjjjjjjjjjjjjjj_param_4];
	mov.f32 	%f55, 0f00000000;
	// begin inline asm
	{  cvt.rn.f16.f32 %rs25, %f55;}

	// end inline asm
	and.b32  	%r77, %r468, 7;
	setp.lt.u32 	%p71, %r8, 7;
	mov.b32 	%r504, 0;
	@%p71 bra 	$L__BB0_81;
	ld.param.u32 	%r469, [_Z25dotBasedInteractBwdKernelILj4ELj128ELj2ELj1ELj32ELj5ELj16ELj4EEvPK6__halfPS0_S3_jjjjjjjjjjjjjjjj_param_4];
	and.b32  	%r504, %r469, -8;
	mov.b32 	%r502, 0;
	shl.b32 	%r338, %r175, 1;
$L__BB0_80:
	.pragma "nounroll";
	mad.lo.s32 	%r335, %r502, %r175, %r76;
	shl.b32 	%r336, %r335, 1;
	add.s32 	%r337, %r6, %r336;
	st.shared.u16 	[%r337], %rs25;
	add.s32 	%r339, %r337, %r338;
	st.shared.u16 	[%r339], %rs25;
	add.s32 	%r340, %r339, %r338;
	st.shared.u16 	[%r340], %rs25;
	add.s32 	%r341, %r340, %r338;
	st.shared.u16 	[%r341], %rs25;
	add.s32 	%r342, %r341, %r338;
	st.shared.u16 	[%r342], %rs25;
	add.s32 	%r343, %r342, %r338;
	st.shared.u16 	[%r343], %rs25;
	add.s32 	%r344, %r343, %r338;
	st.shared.u16 	[%r344], %rs25;
	add.s32 	%r345, %r344, %r338;
	st.shared.u16 	[%r345], %rs25;
	add.s32 	%r502, %r502, 8;
	setp.ne.s32 	%p72, %r502, %r504;
	@%p72 bra 	$L__BB0_80;
$L__BB0_81:
	setp.eq.s32 	%p73, %r77, 0;
	@%p73 bra 	$L__BB0_89;
	ld.param.u32 	%r470, [_Z25dotBasedInteractBwdKernelILj4ELj128ELj2ELj1ELj32ELj5ELj16ELj4EEvPK6__halfPS0_S3_jjjjjjjjjjjjjjjj_param_4];
	and.b32  	%r82, %r470, 3;
	setp.lt.u32 	%p74, %r77, 4;
	@%p74 bra 	$L__BB0_84;
	mad.lo.s32 	%r346, %r504, %r175, %r76;
	shl.b32 	%r347, %r346, 1;
	add.s32 	%r348, %r6, %r347;
	st.shared.u16 	[%r348], %rs25;
	shl.b32 	%r349, %r175, 1;
	add.s32 	%r350, %r348, %r349;
	st.shared.u16 	[%r350], %rs25;
	add.s32 	%r351, %r350, %r349;
	st.shared.u16 	[%r351], %rs25;
	add.s32 	%r352, %r351, %r349;
	st.shared.u16 	[%r352], %rs25;
	add.s32 	%r504, %r504, 4;
$L__BB0_84:
	setp.eq.s32 	%p75, %r82, 0;
	@%p75 bra 	$L__BB0_89;
	setp.eq.s32 	%p76, %r82, 1;
	@%p76 bra 	$L__BB0_87;
	mad.lo.s32 	%r353, %r504, %r175, %r76;
	shl.b32 	%r354, %r353, 1;
	add.s32 	%r355, %r6, %r354;
	st.shared.u16 	[%r355], %rs25;
	shl.b32 	%r356, %r175, 1;
	add.s32 	%r357, %r355, %r356;
	st.shared.u16 	[%r357], %rs25;
	add.s32 	%r504, %r504, 2;
$L__BB0_87:
	ld.param.u32 	%r471, [_Z25dotBasedInteractBwdKernelILj4ELj128ELj2ELj1ELj32ELj5ELj16ELj4EEvPK6__halfPS0_S3_jjjjjjjjjjjjjjjj_param_4];
	and.b32  	%r358, %r471, 1;
	setp.eq.b32 	%p77, %r358, 1;
	not.pred 	%p78, %p77;
	@%p78 bra 	$L__BB0_89;
	mad.lo.s32 	%r359, %r504, %r175, %r76;
	shl.b32 	%r360, %r359, 1;
	add.s32 	%r361, %r6, %r360;
	st.shared.u16 	[%r361], %rs25;
$L__BB0_89:
	ld.param.u32 	%r472, [_Z25dotBasedInteractBwdKernelILj4ELj128ELj2ELj1ELj32ELj5ELj16ELj4EEvPK6__halfPS0_S3_jjjjjjjjjjjjjjjj_param_4];
	mov.f32 	%f56, 0f00000000;
	// begin inline asm
	{  cvt.rn.f16.f32 %rs26, %f56;}

	// end inline asm
	mov.b32 	%r87, {%rs26, %rs26};
	shr.u32 	%r362, %r170, 2;
	setp.ge.u32 	%p79, %r4, %r362;
	setp.le.u32 	%p80, %r169, %r472;
	or.pred  	%p81, %p79, %p80;
	@%p81 bra 	$L__BB0_95;
	ld.param.u32 	%r507, [_Z25dotBasedInteractBwdKernelILj4ELj128ELj2ELj1ELj32ELj5ELj16ELj4EEvPK6__halfPS0_S3_jjjjjjjjjjjjjjjj_param_4];
	sub.s32 	%r363, %r169, %r507;
	add.s32 	%r88, %r507, 1;
	and.b32  	%r364, %r363, 1;
	setp.eq.b32 	%p82, %r364, 1;
	not.pred 	%p83, %p82;
	@%p83 bra 	$L__BB0_92;
	ld.param.u32 	%r474, [_Z25dotBasedInteractBwdKernelILj4ELj128ELj2ELj1ELj32ELj5ELj16ELj4EEvPK6__halfPS0_S3_jjjjjjjjjjjjjjjj_param_4];
	mul.lo.s32 	%r365, %r474, %r175;
	shl.b32 	%r366, %r365, 1;
	add.s32 	%r367, %r61, %r366;
	st.shared.u32 	[%r367], %r87;
	st.shared.u32 	[%r367+4], %r87;
	mov.u32 	%r507, %r88;
$L__BB0_92:
	setp.eq.s32 	%p84, %r169, %r88;
	@%p84 bra 	$L__BB0_95;
	shl.b32 	%r371, %r175, 1;
$L__BB0_94:
	.pragma "nounroll";
	mul.lo.s32 	%r368, %r507, %r175;
	shl.b32 	%r369, %r368, 1;
	add.s32 	%r370, %r61, %r369;
	st.shared.u32 	[%r370], %r87;
	st.shared.u32 	[%r370+4], %r87;
	add.s32 	%r372, %r370, %r371;
	st.shared.u32 	[%r372], %r87;
	st.shared.u32 	[%r372+4], %r87;
	add.s32 	%r507, %r507, 2;
	setp.ne.s32 	%p85, %r507, %r169;
	@%p85 bra 	$L__BB0_94;
$L__BB0_95:
	bar.warp.sync 	-1;
	wmma.load.a.sync.aligned.row.m16n16k16.shared.f16 	{%r92, %r93, %r94, %r95, %r96, %r97, %r98, %r99}, [%r30], %r173;
	add.s32 	%r373, %r30, 32;
	wmma.load.a.sync.aligned.row.m16n16k16.shared.f16 	{%r100, %r101, %r102, %r103, %r104, %r105, %r106, %r107}, [%r373], %r173;
	shl.b32 	%r374, %r173, 5;
	add.s32 	%r375, %r30, %r374;
	wmma.load.a.sync.aligned.row.m16n16k16.shared.f16 	{%r108, %r109, %r110, %r111, %r112, %r113, %r114, %r115}, [%r375], %r173;
	add.s32 	%r376, %r375, 32;
	wmma.load.a.sync.aligned.row.m16n16k16.shared.f16 	{%r116, %r117, %r118, %r119, %r120, %r121, %r122, %r123}, [%r376], %r173;
	setp.eq.s32 	%p86, %r176, 0;
	@%p86 bra 	$L__BB0_113;
	ld.param.u32 	%r475, [_Z25dotBasedInteractBwdKernelILj4ELj128ELj2ELj1ELj32ELj5ELj16ELj4EEvPK6__halfPS0_S3_jjjjjjjjjjjjjjjj_param_4];
	mul.wide.u32 	%rd95, %r4, 4;
	add.s64 	%rd8, %rd5, %rd95;
	add.s64 	%rd9, %rd2, %rd95;
	add.s32 	%r378, %r475, -1;
	and.b32  	%r379, %r378, 7;
	add.s32 	%r124, %r379, -1;
	mad.lo.s32 	%r125, %r168, 3, %r4;
	mad.lo.s32 	%r126, %r168, 5, %r4;
	mad.lo.s32 	%r127, %r168, 7, %r4;
	shl.b32 	%r381, %r4, 2;
	add.s32 	%r382, %r182, %r381;
	add.s32 	%r383, %r382, %r7;
	add.s32 	%r385, %r383, %r183;
	add.s32 	%r128, %r385, 256;
	mov.b32 	%r508, 0;
$L__BB0_97:
	shl.b32 	%r386, %r508, 5;
	add.s32 	%r387, %r6, %r386;
	wmma.load.b.sync.aligned.row.m16n16k16.shared.f16 	{%r388, %r389, %r390, %r391, %r392, %r393, %r394, %r395}, [%r387], %r175;
	add.s32 	%r396, %r175, %r508;
	shl.b32 	%r397, %r396, 5;
	add.s32 	%r398, %r6, %r397;
	wmma.load.b.sync.aligned.row.m16n16k16.shared.f16 	{%r399, %r400, %r401, %r402, %r403, %r404, %r405, %r406}, [%r398], %r175;
	mov.f32 	%f57, 0f00000000;
	wmma.mma.sync.aligned.row.row.m16n16k16.f32.f32 {%f58, %f59, %f60, %f61, %f62, %f63, %f64, %f65}, {%r92, %r93, %r94, %r95, %r96, %r97, %r98, %r99}, {%r388, %r389, %r390, %r391, %r392, %r393, %r394, %r395}, {%f57, %f57, %f57, %f57, %f57, %f57, %f57, %f57};
	wmma.mma.sync.aligned.row.row.m16n16k16.f32.f32 {%f66, %f67, %f68, %f69, %f70, %f71, %f72, %f73}, {%r100, %r101, %r102, %r103, %r104, %r105, %r106, %r107}, {%r399, %r400, %r401, %r402, %r403, %r404, %r405, %r406}, {%f58, %f59, %f60, %f61, %f62, %f63, %f64, %f65};
	wmma.mma.sync.aligned.row.row.m16n16k16.f32.f32 {%f74, %f75, %f76, %f77, %f78, %f79, %f80, %f81}, {%r108, %r109, %r110, %r111, %r112, %r113, %r114, %r115}, {%r388, %r389, %r390, %r391, %r392, %r393, %r394, %r395}, {%f57, %f57, %f57, %f57, %f57, %f57, %f57, %f57};
	wmma.mma.sync.aligned.row.row.m16n16k16.f32.f32 {%f82, %f83, %f84, %f85, %f86, %f87, %f88, %f89}, {%r116, %r117, %r118, %r119, %r120, %r121, %r122, %r123}, {%r399, %r400, %r401, %r402, %r403, %r404, %r405, %r406}, {%f74, %f75, %f76, %f77, %f78, %f79, %f80, %f81};
	mov.b32 	%r407, 16;
	wmma.store.d.sync.aligned.row.m16n16k16.shared.f32 	[%r30], {%f66, %f67, %f68, %f69, %f70, %f71, %f72, %f73}, %r407;
	add.s32 	%r408, %r30, 1024;
	wmma.store.d.sync.aligned.row.m16n16k16.shared.f32 	[%r408], {%f82, %f83, %f84, %f85, %f86, %f87, %f88, %f89}, %r407;
	bar.warp.sync 	-1;
	shl.b32 	%r130, %r508, 4;
	add.s32 	%r131, %r130, %r4;
	setp.ge.u32 	%p87, %r131, %r168;
	@%p87 bra 	$L__BB0_112;
	setp.gt.u32 	%p88, %r4, 7;
	@%p88 bra 	$L__BB0_100;
	shl.b32 	%r413, %r4, 3;
	add.s32 	%r414, %r30, %r413;
	ld.shared.v2.f32 	{%f90, %f91}, [%r414];
	// begin inline asm
	{ cvt.rn.f16x2.f32 %r409, %f91, %f90; }

	// end inline asm
	cvt.u64.u32 	%rd96, %r130;
	mul.wide.u32 	%rd97, %r130, 2;
	add.s64 	%rd98, %rd8, %rd97;
	ld.global.nc.u32 	%r412, [%rd98];
	// begin inline asm
	{add.f16x2 %r410,%r409,%r412;
}
	// end inline asm
	add.s64 	%rd99, %rd96, %rd3;
	shl.b64 	%rd100, %rd99, 1;
	add.s64 	%rd101, %rd9, %rd100;
	st.global.u32 	[%rd101], %r410;
$L__BB0_100:
	setp.eq.s32 	%p89, %r8, 0;
	@%p89 bra 	$L__BB0_112;
	ld.param.u32 	%r476, [_Z25dotBasedInteractBwdKernelILj4ELj128ELj2ELj1ELj32ELj5ELj16ELj4EEvPK6__halfPS0_S3_jjjjjjjjjjjjjjjj_param_4];
	add.s32 	%r416, %r476, -2;
	setp.lt.u32 	%p90, %r416, 7;
	mov.b32 	%r520, 0;
	@%p90 bra 	$L__BB0_104;
	and.b32  	%r520, %r8, -8;
	neg.s32 	%r518, %r520;
	add.s32 	%r517, %r76, %r130;
	shl.b32 	%r418, %r168, 1;
	add.s32 	%r419, %r418, %r4;
	add.s32 	%r516, %r419, %r130;
	add.s32 	%r515, %r125, %r130;
	shl.b32 	%r420, %r168, 2;
	add.s32 	%r421, %r420, %r4;
	add.s32 	%r514, %r421, %r130;
	add.s32 	%r513, %r126, %r130;
	mad.lo.s32 	%r422, %r168, 6, %r4;
	add.s32 	%r512, %r422, %r130;
	add.s32 	%r511, %r127, %r130;
	mov.u32 	%r509, %r128;
	mov.u32 	%r510, %r131;
$L__BB0_103:
	.pragma "nounroll";
	ld.shared.f32 	%f92, [%r509+-192];
	// begin inline asm
	{  cvt.rn.f16.f32 %rs27, %f92;}

	// end inline asm
	cvt.u64.u32 	%rd102, %r510;
	add.s64 	%rd103, %rd102, %rd4;
	shl.b64 	%rd104, %rd103, 1;
	add.s64 	%rd105, %rd1, %rd104;
	st.global.u16 	[%rd105], %rs27;
	ld.shared.f32 	%f93, [%r509+-128];
	// begin inline asm
	{  cvt.rn.f16.f32 %rs28, %f93;}

	// end inline asm
	cvt.u64.u32 	%rd106, %r517;
	add.s64 	%rd107, %rd106, %rd4;
	shl.b64 	%rd108, %rd107, 1;
	add.s64 	%rd109, %rd1, %rd108;
	st.global.u16 	[%rd109], %rs28;
	ld.shared.f32 	%f94, [%r509+-64];
	// begin inline asm
	{  cvt.rn.f16.f32 %rs29, %f94;}

	// end inline asm
	cvt.u64.u32 	%rd110, %r516;
	add.s64 	%rd111, %rd110, %rd4;
	shl.b64 	%rd112, %rd111, 1;
	add.s64 	%rd113, %rd1, %rd112;
	st.global.u16 	[%rd113], %rs29;
	ld.shared.f32 	%f95, [%r509];
	// begin inline asm
	{  cvt.rn.f16.f32 %rs30, %f95;}

	// end inline asm
	cvt.u64.u32 	%rd114, %r515;
	add.s64 	%rd115, %rd114, %rd4;
	shl.b64 	%rd116, %rd115, 1;
	add.s64 	%rd117, %rd1, %rd116;
	st.global.u16 	[%rd117], %rs30;
	ld.shared.f32 	%f96, [%r509+64];
	// begin inline asm
	{  cvt.rn.f16.f32 %rs31, %f96;}

	// end inline asm
	cvt.u64.u32 	%rd118, %r514;
	add.s64 	%rd119, %rd118, %rd4;
	shl.b64 	%rd120, %rd119, 1;
	add.s64 	%rd121, %rd1, %rd120;
	st.global.u16 	[%rd121], %rs31;
	ld.shared.f32 	%f97, [%r509+128];
	// begin inline asm
	{  cvt.rn.f16.f32 %rs32, %f97;}

	// end inline asm
	cvt.u64.u32 	%rd122, %r513;
	add.s64 	%rd123, %rd122, %rd4;
	shl.b64 	%rd124, %rd123, 1;
	add.s64 	%rd125, %rd1, %rd124;
	st.global.u16 	[%rd125], %rs32;
	ld.shared.f32 	%f98, [%r509+192];
	// begin inline asm
	{  cvt.rn.f16.f32 %rs33, %f98;}

	// end inline asm
	cvt.u64.u32 	%rd126, %r512;
	add.s64 	%rd127, %rd126, %rd4;
	shl.b64 	%rd128, %rd127, 1;
	add.s64 	%rd129, %rd1, %rd128;
	st.global.u16 	[%rd129], %rs33;
	ld.shared.f32 	%f99, [%r509+256];
	// begin inline asm
	{  cvt.rn.f16.f32 %rs34, %f99;}

	// end inline asm
	cvt.u64.u32 	%rd130, %r511;
	add.s64 	%rd131, %rd130, %rd4;
	shl.b64 	%rd132, %rd131, 1;
	add.s64 	%rd133, %rd1, %rd132;
	st.global.u16 	[%rd133], %rs34;
	add.s32 	%r518, %r518, 8;
	shl.b32 	%r423, %r168, 3;
	add.s32 	%r517, %r517, %r423;
	add.s32 	%r516, %r516, %r423;
	add.s32 	%r515, %r515, %r423;
	add.s32 	%r514, %r514, %r423;
	add.s32 	%r513, %r513, %r423;
	add.s32 	%r512, %r512, %r423;
	add.s32 	%r511, %r511, %r423;
	add.s32 	%r510, %r510, %r423;
	add.s32 	%r509, %r509, 512;
	setp.ne.s32 	%p91, %r518, 0;
	@%p91 bra 	$L__BB0_103;
$L__BB0_104:
	and.b32  	%r424, %r8, 7;
	setp.eq.s32 	%p92, %r424, 0;
	@%p92 bra 	$L__BB0_112;
	setp.lt.u32 	%p93, %r124, 3;
	@%p93 bra 	$L__BB0_107;
	shl.b32 	%r425, %r520, 4;
	add.s32 	%r426, %r425, %r4;
	shl.b32 	%r427, %r426, 2;
	add.s32 	%r428, %r427, %r30;
	ld.shared.f32 	%f100, [%r428+64];
	// begin inline asm
	{  cvt.rn.f16.f32 %rs35, %f100;}

	// end inline asm
	mad.lo.s32 	%r429, %r520, %r168, %r131;
	cvt.u64.u32 	%rd134, %r429;
	add.s64 	%rd135, %rd134, %rd4;
	shl.b64 	%rd136, %rd135, 1;
	add.s64 	%rd137, %rd1, %rd136;
	st.global.u16 	[%rd137], %rs35;
	ld.shared.f32 	%f101, [%r428+128];
	// begin inline asm
	{  cvt.rn.f16.f32 %rs36, %f101;}

	// end inline asm
	add.s32 	%r430, %r429, %r168;
	cvt.u64.u32 	%rd138, %r430;
	add.s64 	%rd139, %rd138, %rd4;
	shl.b64 	%rd140, %rd139, 1;
	add.s64 	%rd141, %rd1, %rd140;
	st.global.u16 	[%rd141], %rs36;
	ld.shared.f32 	%f102, [%r428+192];
	// begin inline asm
	{  cvt.rn.f16.f32 %rs37, %f102;}

	// end inline asm
	add.s32 	%r431, %r430, %r168;
	cvt.u64.u32 	%rd142, %r431;
	add.s64 	%rd143, %rd142, %rd4;
	shl.b64 	%rd144, %rd143, 1;
	add.s64 	%rd145, %rd1, %rd144;
	st.global.u16 	[%rd145], %rs37;
	add.s32 	%r520, %r520, 4;
	ld.shared.f32 	%f103, [%r428+256];
	// begin inline asm
	{  cvt.rn.f16.f32 %rs38, %f103;}

	// end inline asm
	add.s32 	%r432, %r431, %r168;
	cvt.u64.u32 	%rd146, %r432;
	add.s64 	%rd147, %rd146, %rd4;
	shl.b64 	%rd148, %rd147, 1;
	add.s64 	%rd149, %rd1, %rd148;
	st.global.u16 	[%rd149], %rs38;
$L__BB0_107:
	ld.param.u32 	%r477, [_Z25dotBasedInteractBwdKernelILj4ELj128ELj2ELj1ELj32ELj5ELj16ELj4EEvPK6__halfPS0_S3_jjjjjjjjjjjjjjjj_param_4];
	add.s32 	%r433, %r477, -1;
	and.b32  	%r434, %r433, 3;
	setp.eq.s32 	%p94, %r434, 0;
	@%p94 bra 	$L__BB0_112;
	ld.param.u32 	%r478, [_Z25dotBasedInteractBwdKernelILj4ELj128ELj2ELj1ELj32ELj5ELj16ELj4EEvPK6__halfPS0_S3_jjjjjjjjjjjjjjjj_param_4];
	add.s32 	%r435, %r478, -1;
	and.b32  	%r436, %r435, 3;
	setp.eq.s32 	%p95, %r436, 1;
	@%p95 bra 	$L__BB0_110;
	shl.b32 	%r437, %r520, 4;
	add.s32 	%r438, %r437, %r4;
	shl.b32 	%r439, %r438, 2;
	add.s32 	%r440, %r439, %r30;
	ld.shared.f32 	%f104, [%r440+64];
	// begin inline asm
	{  cvt.rn.f16.f32 %rs39, %f104;}

	// end inline asm
	mad.lo.s32 	%r441, %r520, %r168, %r131;
	cvt.u64.u32 	%rd150, %r441;
	add.s64 	%rd151, %rd150, %rd4;
	shl.b64 	%rd152, %rd151, 1;
	add.s64 	%rd153, %rd1, %rd152;
	st.global.u16 	[%rd153], %rs39;
	add.s32 	%r520, %r520, 2;
	ld.shared.f32 	%f105, [%r440+128];
	// begin inline asm
	{  cvt.rn.f16.f32 %rs40, %f105;}

	// end inline asm
	add.s32 	%r442, %r441, %r168;
	cvt.u64.u32 	%rd154, %r442;
	add.s64 	%rd155, %rd154, %rd4;
	shl.b64 	%rd156, %rd155, 1;
	add.s64 	%rd157, %rd1, %rd156;
	st.global.u16 	[%rd157], %rs40;
$L__BB0_110:
	ld.param.u32 	%r479, [_Z25dotBasedInteractBwdKernelILj4ELj128ELj2ELj1ELj32ELj5ELj16ELj4EEvPK6__halfPS0_S3_jjjjjjjjjjjjjjjj_param_4];
	and.b32  	%r443, %r479, 1;
	setp.eq.b32 	%p96, %r443, 1;
	@%p96 bra 	$L__BB0_112;
	shl.b32 	%r444, %r520, 4;
	add.s32 	%r445, %r444, %r4;
	shl.b32 	%r446, %r445, 2;
	add.s32 	%r447, %r446, %r30;
	ld.shared.f32 	%f106, [%r447+64];
	// begin inline asm
	{  cvt.rn.f16.f32 %rs41, %f106;}

	// end inline asm
	mad.lo.s32 	%r448, %r520, %r168, %r131;
	cvt.u64.u32 	%rd158, %r448;
	add.s64 	%rd159, %rd158, %rd4;
	shl.b64 	%rd160, %rd159, 1;
	add.s64 	%rd161, %rd1, %rd160;
	st.global.u16 	[%rd161], %rs41;
$L__BB0_112:
	add.s32 	%r508, %r508, 1;
	setp.ne.s32 	%p97, %r508, %r176;
	@%p97 bra 	$L__BB0_97;
$L__BB0_113:
	ret;

}
	// .globl	_Z35dotBasedInteractBwdKernelNonAlignedILj4ELj128ELj2ELj1ELj32ELj5ELj16ELj4EEvPK6__halfPS0_S3_jjjjjjjjjjjjjjjj
.visible .entry _Z35dotBasedInteractBwdKernelNonAlignedILj4ELj128ELj2ELj1ELj32ELj5ELj16ELj4EEvPK6__halfPS0_S3_jjjjjjjjjjjjjjjj(
	.param .u64 .ptr .align 1 _Z35dotBasedInteractBwdKernelNonAlignedILj4ELj128ELj2ELj1ELj32ELj5ELj16ELj4EEvPK6__halfPS0_S3_jjjjjjjjjjjjjjjj_param_0,
	.param .u64 .ptr .align 1 _Z35dotBasedInteractBwdKernelNonAlignedILj4ELj128ELj2ELj1ELj32ELj5ELj16ELj4EEvPK6__halfPS0_S3_jjjjjjjjjjjjjjjj_param_1,
	.param .u64 .ptr .align 1 _Z35dotBasedInteractBwdKernelNonAlignedILj4ELj128ELj2ELj1ELj32ELj5ELj16ELj4EEvPK6__halfPS0_S3_jjjjjjjjjjjjjjjj_param_2,
	.param .u32 _Z35dotBasedInteractBwdKernelNonAlignedILj4ELj128ELj2ELj1ELj32ELj5ELj16ELj4EEvPK6__halfPS0_S3_jjjjjjjjjjjjjjjj_param_3,
	.param .u32 _Z35dotBasedInteractBwdKernelNonAlignedILj4ELj128ELj2ELj1ELj32ELj5ELj16ELj4EEvPK6__halfPS0_S3_jjjjjjjjjjjjjjjj_param_4,
	.param .u32 _Z35dotBasedInteractBwdKernelNonAlignedILj4ELj128ELj2ELj1ELj32ELj5ELj16ELj4EEvPK6__halfPS0_S3_jjjjjjjjjjjjjjjj_param_5,
	.param .u32 _Z35dotBasedInteractBwdKernelNonAlignedILj4ELj128ELj2ELj1ELj32ELj5ELj16ELj4EEvPK6__halfPS0_S3_jjjjjjjjjjjjjjjj_param_6,
	.param .u32 _Z35dotBasedInteractBwdKernelNonAlignedILj4ELj128ELj2ELj1ELj32ELj5ELj16ELj4EEvPK6__halfPS0_S3_jjjjjjjjjjjjjjjj_param_7,
	.param .u32 _Z35dotBasedInteractBwdKernelNonAlignedILj4ELj128ELj2ELj1ELj32ELj5ELj16ELj4EEvPK6__halfPS0_S3_jjjjjjjjjjjjjjjj_param_8,
	.param .u32 _Z35dotBasedInteractBwdKernelNonAlignedILj4ELj128ELj2ELj1ELj32ELj5ELj16ELj4EEvPK6__halfPS0_S3_jjjjjjjjjjjjjjjj_param_9,
	.param .u32 _Z35dotBasedInteractBwdKernelNonAlignedILj4ELj128ELj2ELj1ELj32ELj5ELj16ELj4EEvPK6__halfPS0_S3_jjjjjjjjjjjjjjjj_param_10,
	.param .u32 _Z35dotBasedInteractBwdKernelNonAlignedILj4ELj128ELj2ELj1ELj32ELj5ELj16ELj4EEvPK6__halfPS0_S3_jjjjjjjjjjjjjjjj_param_11,
	.param .u32 _Z35dotBasedInteractBwdKernelNonAlignedILj4ELj128ELj2ELj1ELj32ELj5ELj16ELj4EEvPK6__halfPS0_S3_jjjjjjjjjjjjjjjj_param_12,
	.param .u32 _Z35dotBasedInteractBwdKernelNonAlignedILj4ELj128ELj2ELj1ELj32ELj5ELj16ELj4EEvPK6__halfPS0_S3_jjjjjjjjjjjjjjjj_param_13,
	.param .u32 _Z35dotBasedInteractBwdKernelNonAlignedILj4ELj128ELj2ELj1ELj32ELj5ELj16ELj4EEvPK6__halfPS0_S3_jjjjjjjjjjjjjjjj_param_14,
	.param .u32 _Z35dotBasedInteractBwdKernelNonAlignedILj4ELj128ELj2ELj1ELj32ELj5ELj16ELj4EEvPK6__halfPS0_S3_jjjjjjjjjjjjjjjj_param_15,
	.param .u32 _Z35dotBasedInteractBwdKernelNonAlignedILj4ELj128ELj2ELj1ELj32ELj5ELj16ELj4EEvPK6__halfPS0_S3_jjjjjjjjjjjjjjjj_param_16,
	.param .u32 _Z35dotBasedInteractBwdKernelNonAlignedILj4ELj128ELj2ELj1ELj32ELj5ELj16ELj4EEvPK6__halfPS0_S3_jjjjjjjjjjjjjjjj_param_17,
	.param .u32 _Z35dotBasedInteractBwdKernelNonAlignedILj4ELj128ELj2ELj1ELj32ELj5ELj16ELj4EEvPK6__halfPS0_S3_jjjjjjjjjjjjjjjj_param_18
)
.maxntid 128
{
	.reg .pred 	%p<119>;
	.reg .b16 	%rs<88>;
	.reg .b32 	%r<455>;
	.reg .b32 	%f<55>;
	.reg .b64 	%rd<72>;

	ld.param.u64 	%rd13, [_Z35dotBasedInteractBwdKernelNonAlignedILj4ELj128ELj2ELj1ELj32ELj5ELj16ELj4EEvPK6__halfPS0_S3_jjjjjjjjjjjjjjjj_param_0];
	ld.param.u64 	%rd14, [_Z35dotBasedInteractBwdKernelNonAlignedILj4ELj128ELj2ELj1ELj32ELj5ELj16ELj4EEvPK6__halfPS0_S3_jjjjjjjjjjjjjjjj_param_1];
	ld.param.u64 	%rd15, [_Z35dotBasedInteractBwdKernelNonAlignedILj4ELj128ELj2ELj1ELj32ELj5ELj16ELj4EEvPK6__halfPS0_S3_jjjjjjjjjjjjjjjj_param_2];
	ld.param.u32 	%r205, [_Z35dotBasedInteractBwdKernelNonAlignedILj4ELj128ELj2ELj1ELj32ELj5ELj16ELj4EEvPK6__halfPS0_S3_jjjjjjjjjjjjjjjj_param_3];
	ld.param.u32 	%r194, [_Z35dotBasedInteractBwdKernelNonAlignedILj4ELj128ELj2ELj1ELj32ELj5ELj16ELj4EEvPK6__halfPS0_S3_jjjjjjjjjjjjjjjj_param_4];
	ld.param.u32 	%r195, [_Z35dotBasedInteractBwdKernelNonAlignedILj4ELj128ELj2ELj1ELj32ELj5ELj16ELj4EEvPK6__halfPS0_S3_jjjjjjjjjjjjjjjj_param_5];
	ld.param.u32 	%r196, [_Z35dotBasedInteractBwdKernelNonAlignedILj4ELj128ELj2ELj1ELj32ELj5ELj16ELj4EEvPK6__halfPS0_S3_jjjjjjjjjjjjjjjj_param_6];
	ld.param.u32 	%r197, [_Z35dotBasedInteractBwdKernelNonAlignedILj4ELj128ELj2ELj1ELj32ELj5ELj16ELj4EEvPK6__halfPS0_S3_jjjjjjjjjjjjjjjj_param_7];
	ld.param.u32 	%r198, [_Z35dotBasedInteractBwdKernelNonAlignedILj4ELj128ELj2ELj1ELj32ELj5ELj16ELj4EEvPK6__halfPS0_S3_jjjjjjjjjjjjjjjj_param_9];
	ld.param.u32 	%r199, [_Z35dotBasedInteractBwdKernelNonAlignedILj4ELj128ELj2ELj1ELj32ELj5ELj16ELj4EEvPK6__halfPS0_S3_jjjjjjjjjjjjjjjj_param_10];
	ld.param.u32 	%r200, [_Z35dotBasedInteractBwdKernelNonAlignedILj4ELj128ELj2ELj1ELj32ELj5ELj16ELj4EEvPK6__halfPS0_S3_jjjjjjjjjjjjjjjj_param_12];
	ld.param.u32 	%r201, [_Z35dotBasedInteractBwdKernelNonAlignedILj4ELj128ELj2ELj1ELj32ELj5ELj16ELj4EEvPK6__halfPS0_S3_jjjjjjjjjjjjjjjj_param_13];
	ld.param.u32 	%r202, [_Z35dotBasedInteractBwdKernelNonAlignedILj4ELj128ELj2ELj1ELj32ELj5ELj16ELj4EEvPK6__halfPS0_S3_jjjjjjjjjjjjjjjj_param_14];
	ld.param.u32 	%r203, [_Z35dotBasedInteractBwdKernelNonAlignedILj4ELj128ELj2ELj1ELj32ELj5ELj16ELj4EEvPK6__halfPS0_S3_jjjjjjjjjjjjjjjj_param_16];
	ld.param.u32 	%r204, [_Z35dotBasedInteractBwdKernelNonAlignedILj4ELj128ELj2ELj1ELj32ELj5ELj16ELj4EEvPK6__halfPS0_S3_jjjjjjjjjjjjjjjj_param_18];
	mov.u32 	%r1, %tid.x;
	shr.u32 	%r2, %r1, 5;
	mov.u32 	%r206, %ctaid.x;
	shl.b32 	%r207, %r206, 2;
	or.b32  	%r3, %r207, %r2;
	setp.ge.u32 	%p1, %r3, %r205;
	@%p1 bra 	$L__BB1_140;
	cvta.to.global.u64 	%rd1, %rd15;
	cvta.to.global.u64 	%rd16, %rd13;
	cvta.to.global.u64 	%rd2, %rd14;
	and.b32  	%r4, %r1, 31;
	shr.u32 	%r208, %r204, 1;
	mul.lo.s32 	%r5, %r208, %r2;
	shl.b32 	%r209, %r5, 1;
	mov.u32 	%r210, shared_mem;
	add.s32 	%r6, %r210, %r209;
	shl.b32 	%r7, %r201, 1;
	add.s32 	%r8, %r194, -1;
	add.s32 	%r211, %r199, %r195;
	mul.lo.s32 	%r212, %r211, %r3;
	mul.wide.u32 	%rd17, %r212, 2;
	add.s64 	%rd3, %rd16, %rd17;
	cvt.u64.u32 	%rd4, %r195;
	setp.ge.u32 	%p2, %r4, %r198;
	@%p2 bra 	$L__BB1_7;
	not.b32 	%r213, %r4;
	add.s32 	%r9, %r198, %r213;
	and.b32  	%r214, %r9, 96;
	setp.eq.s32 	%p3, %r214, 96;
	mov.u32 	%r410, %r4;
	@%p3 bra 	$L__BB1_5;
	shr.u32 	%r216, %r9, 5;
	add.s32 	%r217, %r216, 1;
	and.b32  	%r10, %r217, 3;
	mov.b32 	%r409, 0;
	mov.u32 	%r410, %r4;
$L__BB1_4:
	.pragma "nounroll";
	shl.b32 	%r218, %r410, 1;
	add.s32 	%r219, %r6, %r218;
	cvt.u64.u32 	%rd18, %r410;
	add.s64 	%rd19, %rd18, %rd4;
	shl.b64 	%rd20, %rd19, 1;
	add.s64 	%rd21, %rd3, %rd20;
	ld.global.nc.u16 	%rs32, [%rd21];
	st.shared.u16 	[%r219], %rs32;
	add.s32 	%r410, %r410, 32;
	add.s32 	%r409, %r409, 1;
	setp.ne.s32 	%p4, %r409, %r10;
	@%p4 bra 	$L__BB1_4;
$L__BB1_5:
	setp.lt.u32 	%p5, %r9, 96;
	@%p5 bra 	$L__BB1_7;
$L__BB1_6:
	.pragma "nounroll";
	shl.b32 	%r220, %r410, 1;
	add.s32 	%r221, %r6, %r220;
	cvt.u64.u32 	%rd22, %r410;
	add.s64 	%rd23, %rd22, %rd4;
	shl.b64 	%rd24, %rd23, 1;
	add.s64 	%rd25, %rd3, %rd24;
	ld.global.nc.u16 	%rs33, [%rd25];
	st.shared.u16 	[%r221], %rs33;
	ld.global.nc.u16 	%rs34, [%rd25+64];
	st.shared.u16 	[%r221+64], %rs34;
	ld.global.nc.u16 	%rs35, [%rd25+128];
	st.shared.u16 	[%r221+128], %rs35;
	ld.global.nc.u16 	%rs36, [%rd25+192];
	st.shared.u16 	[%r221+192], %rs36;
	add.s32 	%r410, %r410, 128;
	setp.lt.u32 	%p6, %r410, %r198;
	@%p6 bra 	$L__BB1_6;
$L__BB1_7:
	add.s32 	%r18, %r6, %r7;
	bar.warp.sync 	-1;
	setp.ge.u32 	%p7, %r4, %r196;
	@%p7 bra 	$L__BB1_56;
	add.s32 	%r222, %r4, -1;
	mul.lo.s32 	%r223, %r222, %r4;
	shr.u32 	%r19, %r223, 1;
	mul.lo.s32 	%r20, %r200, %r4;
	setp.eq.s32 	%p8, %r194, 0;
	@%p8 bra 	$L__BB1_44;
	mov.f32 	%f1, 0f00000000;
	// begin inline asm
	{  cvt.rn.f16.f32 %rs79, %f1;}

	// end inline asm
	and.b32  	%r21, %r194, 3;
	setp.lt.u32 	%p9, %r194, 4;
	mov.b32 	%r412, 0;
	@%p9 bra 	$L__BB1_28;
	and.b32  	%r412, %r194, -4;
	mov.b32 	%r414, 0;
$L__BB1_11:
	.pragma "nounroll";
	setp.ge.u32 	%p10, %r4, %r194;
	setp.ge.u32 	%p11, %r414, %r4;
	add.s32 	%r226, %r414, %r19;
	shl.b32 	%r227, %r226, 1;
	add.s32 	%r33, %r6, %r227;
	add.s32 	%r228, %r414, %r20;
	shl.b32 	%r229, %r228, 1;
	add.s32 	%r34, %r18, %r229;
	or.pred  	%p12, %p10, %p11;
	mov.u16 	%rs80, %rs79;
	@%p12 bra 	$L__BB1_13;
	ld.shared.u16 	%rs80, [%r33];
	st.shared.u16 	[%r34], %rs80;
$L__BB1_13:
	setp.gt.u32 	%p13, %r414, %r4;
	@%p13 bra 	$L__BB1_15;
	mad.lo.s32 	%r230, %r414, %r200, %r4;
	shl.b32 	%r231, %r230, 1;
	add.s32 	%r232, %r18, %r231;
	st.shared.u16 	[%r232], %rs80;
$L__BB1_15:
	setp.ge.u32 	%p14, %r4, %r194;
	add.s32 	%r35, %r414, 1;
	setp.ge.u32 	%p15, %r35, %r4;
	or.pred  	%p16, %p14, %p15;
	mov.u16 	%rs81, %rs79;
	@%p16 bra 	$L__BB1_17;
	ld.shared.u16 	%rs81, [%r33+2];
	st.shared.u16 	[%r34+2], %rs81;
$L__BB1_17:
	setp.ge.u32 	%p17, %r414, %r4;
	@%p17 bra 	$L__BB1_19;
	mad.lo.s32 	%r233, %r35, %r200, %r4;
	shl.b32 	%r234, %r233, 1;
	add.s32 	%r235, %r18, %r234;
	st.shared.u16 	[%r235], %rs81;
$L__BB1_19:
	setp.ge.u32 	%p18, %r4, %r194;
	add.s32 	%r36, %r414, 2;
	setp.ge.u32 	%p19, %r36, %r4;
	or.pred  	%p20, %p18, %p19;
	mov.u16 	%rs82, %rs79;
	@%p20 bra 	$L__BB1_21;
	ld.shared.u16 	%rs82, [%r33+4];
	st.shared.u16 	[%r34+4], %rs82;
$L__BB1_21:
	setp.gt.u32 	%p21, %r36, %r4;
	@%p21 bra 	$L__BB1_23;
	mad.lo.s32 	%r236, %r36, %r200, %r4;
	shl.b32 	%r237, %r236, 1;
	add.s32 	%r238, %r18, %r237;
	st.shared.u16 	[%r238], %rs82;
$L__BB1_23:
	setp.ge.u32 	%p22, %r4, %r194;
	add.s32 	%r37, %r414, 3;
	setp.ge.u32 	%p23, %r37, %r4;
	or.pred  	%p24, %p22, %p23;
	mov.u16 	%rs83, %rs79;
	@%p24 bra 	$L__BB1_25;
	ld.shared.u16 	%rs83, [%r33+6];
	st.shared.u16 	[%r34+6], %rs83;
$L__BB1_25:
	setp.gt.u32 	%p25, %r37, %r4;
	@%p25 bra 	$L__BB1_27;
	mad.lo.s32 	%r239, %r37, %r200, %r4;
	shl.b32 	%r240, %r239, 1;
	add.s32 	%r241, %r18, %r240;
	st.shared.u16 	[%r241], %rs83;
$L__BB1_27:
	add.s32 	%r414, %r414, 4;
	setp.eq.s32 	%p26, %r414, %r412;
	@%p26 bra 	$L__BB1_28;
	bra.uni 	$L__BB1_11;
$L__BB1_28:
	setp.eq.s32 	%p27, %r21, 0;
	@%p27 bra 	$L__BB1_44;
	setp.eq.s32 	%p28, %r21, 1;
	@%p28 bra 	$L__BB1_39;
	setp.ge.u32 	%p29, %r4, %r194;
	setp.ge.u32 	%p30, %r412, %r4;
	add.s32 	%r242, %r412, %r19;
	shl.b32 	%r243, %r242, 1;
	add.s32 	%r24, %r6, %r243;
	add.s32 	%r244, %r412, %r20;
	shl.b32 	%r245, %r244, 1;
	add.s32 	%r25, %r18, %r245;
	or.pred  	%p31, %p29, %p30;
	mov.u16 	%rs77, %rs79;
	@%p31 bra 	$L__BB1_32;
	ld.shared.u16 	%rs77, [%r24];
	st.shared.u16 	[%r25], %rs77;
$L__BB1_32:
	setp.gt.u32 	%p32, %r412, %r4;
	@%p32 bra 	$L__BB1_34;
	mad.lo.s32 	%r246, %r412, %r200, %r4;
	shl.b32 	%r247, %r246, 1;
	add.s32 	%r248, %r18, %r247;
	st.shared.u16 	[%r248], %rs77;
$L__BB1_34:
	setp.ge.u32 	%p33, %r4, %r194;
	add.s32 	%r26, %r412, 1;
	setp.ge.u32 	%p34, %r26, %r4;
	or.pred  	%p35, %p33, %p34;
	mov.u16 	%rs78, %rs79;
	@%p35 bra 	$L__BB1_36;
	ld.shared.u16 	%rs78, [%r24+2];
	st.shared.u16 	[%r25+2], %rs78;
$L__BB1_36:
	setp.ge.u32 	%p36, %r412, %r4;
	@%p36 bra 	$L__BB1_38;
	mad.lo.s32 	%r249, %r26, %r200, %r4;
	shl.b32 	%r250, %r249, 1;
	add.s32 	%r251, %r18, %r250;
	st.shared.u16 	[%r251], %rs78;
$L__BB1_38:
	add.s32 	%r412, %r412, 2;
$L__BB1_39:
	and.b32  	%r252, %r194, 1;
	setp.eq.b32 	%p37, %r252, 1;
	not.pred 	%p38, %p37;
	@%p38 bra 	$L__BB1_44;
	setp.ge.u32 	%p39, %r4, %r194;
	setp.ge.u32 	%p40, %r412, %r4;
	or.pred  	%p41, %p39, %p40;
	@%p41 bra 	$L__BB1_42;
	add.s32 	%r253, %r412, %r19;
	shl.b32 	%r254, %r253, 1;
	add.s32 	%r255, %r6, %r254;
	ld.shared.u16 	%rs79, [%r255];
	add.s32 	%r256, %r412, %r20;
	shl.b32 	%r257, %r256, 1;
	add.s32 	%r258, %r18, %r257;
	st.shared.u16 	[%r258], %rs79;
$L__BB1_42:
	setp.gt.u32 	%p42, %r412, %r4;
	@%p42 bra 	$L__BB1_44;
	mad.lo.s32 	%r259, %r412, %r200, %r4;
	shl.b32 	%r260, %r259, 1;
	add.s32 	%r261, %r18, %r260;
	st.shared.u16 	[%r261], %rs79;
$L__BB1_44:
	setp.le.u32 	%p43, %r196, %r194;
	@%p43 bra 	$L__BB1_56;
	mov.f32 	%f2, 0f00000000;
	// begin inline asm
	{  cvt.rn.f16.f32 %rs38, %f2;}

	// end inline asm
	sub.s32 	%r29, %r196, %r194;
	and.b32  	%r30, %r29, 7;
	sub.s32 	%r262, %r194, %r196;
	setp.gt.u32 	%p44, %r262, -8;
	mov.u32 	%r417, %r194;
	@%p44 bra 	$L__BB1_48;
	and.b32  	%r31, %r29, -8;
	mov.b32 	%r416, 0;
	mov.u32 	%r417, %r194;
$L__BB1_47:
	.pragma "nounroll";
	mad.lo.s32 	%r264, %r417, %r200, %r4;
	shl.b32 	%r265, %r264, 1;
	add.s32 	%r266, %r18, %r265;
	st.shared.u16 	[%r266], %rs38;
	shl.b32 	%r267, %r200, 1;
	add.s32 	%r268, %r266, %r267;
	st.shared.u16 	[%r268], %rs38;
	add.s32 	%r269, %r268, %r267;
	st.shared.u16 	[%r269], %rs38;
	add.s32 	%r270, %r269, %r267;
	st.shared.u16 	[%r270], %rs38;
	add.s32 	%r271, %r270, %r267;
	st.shared.u16 	[%r271], %rs38;
	add.s32 	%r272, %r271, %r267;
	st.shared.u16 	[%r272], %rs38;
	add.s32 	%r273, %r272, %r267;
	st.shared.u16 	[%r273], %rs38;
	add.s32 	%r274, %r273, %r267;
	st.shared.u16 	[%r274], %rs38;
	add.s32 	%r417, %r417, 8;
	add.s32 	%r416, %r416, 8;
	setp.ne.s32 	%p45, %r416, %r31;
	@%p45 bra 	$L__BB1_47;
$L__BB1_48:
	setp.eq.s32 	%p46, %r30, 0;
	@%p46 bra 	$L__BB1_56;
	and.b32  	%r44, %r29, 3;
	setp.lt.u32 	%p47, %r30, 4;
	@%p47 bra 	$L__BB1_51;
	mad.lo.s32 	%r275, %r417, %r200, %r4;
	shl.b32 	%r276, %r275, 1;
	add.s32 	%r277, %r18, %r276;
	st.shared.u16 	[%r277], %rs38;
	shl.b32 	%r278, %r200, 1;
	add.s32 	%r279, %r277, %r278;
	st.shared.u16 	[%r279], %rs38;
	add.s32 	%r280, %r279, %r278;
	st.shared.u16 	[%r280], %rs38;
	add.s32 	%r281, %r280, %r278;
	st.shared.u16 	[%r281], %rs38;
	add.s32 	%r417, %r417, 4;
$L__BB1_51:
	setp.eq.s32 	%p48, %r44, 0;
	@%p48 bra 	$L__BB1_56;
	setp.eq.s32 	%p49, %r44, 1;
	@%p49 bra 	$L__BB1_54;
	mad.lo.s32 	%r282, %r417, %r200, %r4;
	shl.b32 	%r283, %r282, 1;
	add.s32 	%r284, %r18, %r283;
	st.shared.u16 	[%r284], %rs38;
	shl.b32 	%r285, %r200, 1;
	add.s32 	%r286, %r284, %r285;
	st.shared.u16 	[%r286], %rs38;
	add.s32 	%r417, %r417, 2;
$L__BB1_54:
	and.b32  	%r287, %r29, 1;
	setp.eq.b32 	%p50, %r287, 1;
	not.pred 	%p51, %p50;
	@%p51 bra 	$L__BB1_56;
	mad.lo.s32 	%r288, %r417, %r200, %r4;
	shl.b32 	%r289, %r288, 1;
	add.s32 	%r290, %r18, %r289;
	st.shared.u16 	[%r290], %rs38;
$L__BB1_56:
	mul.lo.s32 	%r291, %r195, %r3;
	mul.wide.u32 	%rd26, %r291, 2;
	add.s64 	%rd5, %rd2, %rd26;
	mul.lo.s32 	%r292, %r291, %r8;
	mul.wide.u32 	%rd27, %r292, 2;
	add.s64 	%rd6, %rd1, %rd27;
	bar.warp.sync 	-1;
	setp.eq.s32 	%p52, %r194, 0;
	@%p52 bra 	$L__BB1_70;
	add.s32 	%r49, %r195, %r4;
	not.b32 	%r294, %r4;
	add.s32 	%r50, %r195, %r294;
	and.b32  	%r51, %r50, 96;
	or.b32  	%r52, %r4, 32;
	or.b32  	%r53, %r4, 64;
	or.b32  	%r54, %r4, 96;
	mov.b32 	%r426, 0;
	mul.wide.u32 	%rd29, %r4, 2;
$L__BB1_58:
	setp.eq.s32 	%p53, %r426, 0;
	mov.u64 	%rd71, %rd5;
	@%p53 bra 	$L__BB1_60;
	add.s32 	%r295, %r426, -1;
	mul.lo.s32 	%r296, %r295, %r195;
	mul.wide.u32 	%rd28, %r296, 2;
	add.s64 	%rd71, %rd6, %rd28;
$L__BB1_60:
	mul.lo.s32 	%r297, %r426, %r202;
	shl.b32 	%r298, %r297, 1;
	add.s32 	%r79, %r6, %r298;
	setp.ge.u32 	%p54, %r4, %r195;
	@%p54 bra 	$L__BB1_67;
	setp.eq.s32 	%p55, %r51, 96;
	mov.u32 	%r427, %r4;
	@%p55 bra 	$L__BB1_65;
	setp.eq.s32 	%p56, %r51, 0;
	shl.b32 	%r299, %r4, 1;
	add.s32 	%r80, %r79, %r299;
	add.s64 	%rd9, %rd71, %rd29;
	ld.global.u16 	%rs39, [%rd9];
	st.shared.u16 	[%r80], %rs39;
	mov.u32 	%r427, %r52;
	@%p56 bra 	$L__BB1_65;
	setp.eq.s32 	%p57, %r51, 32;
	ld.global.u16 	%rs40, [%rd9+64];
	st.shared.u16 	[%r80+64], %rs40;
	mov.u32 	%r427, %r53;
	@%p57 bra 	$L__BB1_65;
	ld.global.u16 	%rs41, [%rd9+128];
	st.shared.u16 	[%r80+128], %rs41;
	mov.u32 	%r427, %r54;
$L__BB1_65:
	setp.lt.u32 	%p58, %r50, 96;
	@%p58 bra 	$L__BB1_67;
$L__BB1_66:
	shl.b32 	%r300, %r427, 1;
	add.s32 	%r301, %r79, %r300;
	mul.wide.u32 	%rd30, %r427, 2;
	add.s64 	%rd31, %rd71, %rd30;
	ld.global.u16 	%rs42, [%rd31];
	st.shared.u16 	[%r301], %rs42;
	ld.global.u16 	%rs43, [%rd31+64];
	st.shared.u16 	[%r301+64], %rs43;
	ld.global.u16 	%rs44, [%rd31+128];
	st.shared.u16 	[%r301+128], %rs44;
	ld.global.u16 	%rs45, [%rd31+192];
	st.shared.u16 	[%r301+192], %rs45;
	add.s32 	%r427, %r427, 128;
	setp.lt.u32 	%p59, %r427, %r195;
	@%p59 bra 	$L__BB1_66;
$L__BB1_67:
	setp.ge.u32 	%p60, %r49, %r197;
	@%p60 bra 	$L__BB1_69;
	mov.f32 	%f3, 0f00000000;
	// begin inline asm
	{  cvt.rn.f16.f32 %rs46, %f3;}

	// end inline asm
	shl.b32 	%r302, %r49, 1;
	add.s32 	%r303, %r79, %r302;
	st.shared.u16 	[%r303], %rs46;
$L__BB1_69:
	add.s32 	%r426, %r426, 1;
	setp.eq.s32 	%p61, %r426, %r194;
	@%p61 bra 	$L__BB1_70;
	bra.uni 	$L__BB1_58;
$L__BB1_70:
	setp.le.u32 	%p62, %r196, %r194;
	@%p62 bra 	$L__BB1_117;
	not.b32 	%r304, %r4;
	add.s32 	%r55, %r197, %r304;
	shr.u32 	%r305, %r55, 5;
	add.s32 	%r56, %r305, 1;
	and.b32  	%r57, %r56, 15;
	add.s32 	%r58, %r57, -1;
	and.b32  	%r59, %r56, 7;
	add.s32 	%r60, %r59, -1;
	sub.s32 	%r306, %r196, %r194;
	add.s32 	%r61, %r194, 1;
	and.b32  	%r307, %r306, 1;
	setp.eq.b32 	%p63, %r307, 1;
	not.pred 	%p64, %p63;
	mov.u32 	%r425, %r194;
	@%p64 bra 	$L__BB1_86;
	setp.ge.u32 	%p65, %r4, %r197;
	mul.lo.s32 	%r62, %r194, %r202;
	mov.u32 	%r425, %r61;
	@%p65 bra 	$L__BB1_86;
	mov.f32 	%f4, 0f00000000;
	// begin inline asm
	{  cvt.rn.f16.f32 %rs47, %f4;}

	// end inline asm
	setp.lt.u32 	%p66, %r55, 480;
	mov.u32 	%r422, %r4;
	@%p66 bra 	$L__BB1_76;
	and.b32  	%r63, %r56, 268435440;
	mov.b32 	%r421, 0;
	mov.u32 	%r422, %r4;
$L__BB1_75:
	.pragma "nounroll";
	add.s32 	%r309, %r422, %r62;
	shl.b32 	%r310, %r309, 1;
	add.s32 	%r311, %r6, %r310;
	st.shared.u16 	[%r311], %rs47;
	st.shared.u16 	[%r311+64], %rs47;
	st.shared.u16 	[%r311+128], %rs47;
	st.shared.u16 	[%r311+192], %rs47;
	st.shared.u16 	[%r311+256], %rs47;
	st.shared.u16 	[%r311+320], %rs47;
	st.shared.u16 	[%r311+384], %rs47;
	st.shared.u16 	[%r311+448], %rs47;
	st.shared.u16 	[%r311+512], %rs47;
	st.shared.u16 	[%r311+576], %rs47;
	st.shared.u16 	[%r311+640], %rs47;
	st.shared.u16 	[%r311+704], %rs47;
	st.shared.u16 	[%r311+768], %rs47;
	st.shared.u16 	[%r311+832], %rs47;
	st.shared.u16 	[%r311+896], %rs47;
	st.shared.u16 	[%r311+960], %rs47;
	add.s32 	%r422, %r422, 512;
	add.s32 	%r421, %r421, 16;
	setp.ne.s32 	%p67, %r421, %r63;
	@%p67 bra 	$L__BB1_75;
$L__BB1_76:
	setp.eq.s32 	%p68, %r57, 0;
	mov.u32 	%r425, %r61;
	@%p68 bra 	$L__BB1_86;
	setp.lt.u32 	%p69, %r57, 8;
	@%p69 bra 	$L__BB1_79;
	add.s32 	%r312, %r422, %r62;
	shl.b32 	%r313, %r312, 1;
	add.s32 	%r314, %r6, %r313;
	st.shared.u16 	[%r314], %rs47;
	st.shared.u16 	[%r314+64], %rs47;
	st.shared.u16 	[%r314+128], %rs47;
	st.shared.u16 	[%r314+192], %rs47;
	st.shared.u16 	[%r314+256], %rs47;
	st.shared.u16 	[%r314+320], %rs47;
	st.shared.u16 	[%r314+384], %rs47;
	st.shared.u16 	[%r314+448], %rs47;
	add.s32 	%r422, %r422, 256;
$L__BB1_79:
	setp.eq.s32 	%p70, %r59, 0;
	mov.u32 	%r425, %r61;
	@%p70 bra 	$L__BB1_86;
	and.b32  	%r71, %r56, 3;
	setp.lt.u32 	%p71, %r59, 4;
	@%p71 bra 	$L__BB1_82;
	add.s32 	%r315, %r422, %r62;
	shl.b32 	%r316, %r315, 1;
	add.s32 	%r317, %r6, %r316;
	st.shared.u16 	[%r317], %rs47;
	st.shared.u16 	[%r317+64], %rs47;
	st.shared.u16 	[%r317+128], %rs47;
	st.shared.u16 	[%r317+192], %rs47;
	add.s32 	%r422, %r422, 128;
$L__BB1_82:
	setp.eq.s32 	%p72, %r71, 0;
	mov.u32 	%r425, %r61;
	@%p72 bra 	$L__BB1_86;
	add.s32 	%r318, %r422, %r62;
	shl.b32 	%r319, %r318, 1;
	add.s32 	%r74, %r6, %r319;
	st.shared.u16 	[%r74], %rs47;
	setp.eq.s32 	%p73, %r71, 1;
	mov.u32 	%r425, %r61;
	@%p73 bra 	$L__BB1_86;
	st.shared.u16 	[%r74+64], %rs47;
	setp.eq.s32 	%p74, %r71, 2;
	mov.u32 	%r425, %r61;
	@%p74 bra 	$L__BB1_86;
	st.shared.u16 	[%r74+128], %rs47;
	mov.u32 	%r425, %r61;
$L__BB1_86:
	setp.eq.s32 	%p75, %r196, %r61;
	@%p75 bra 	$L__BB1_117;
	and.b32  	%r76, %r56, 268435440;
	and.b32  	%r77, %r56, 3;
$L__BB1_88:
	.pragma "nounroll";
	setp.ge.u32 	%p76, %r4, %r197;
	mul.lo.s32 	%r86, %r425, %r202;
	@%p76 bra 	$L__BB1_102;
	setp.lt.u32 	%p77, %r55, 480;
	mov.f32 	%f5, 0f00000000;
	// begin inline asm
	{  cvt.rn.f16.f32 %rs48, %f5;}

	// end inline asm
	mov.u32 	%r432, %r4;
	@%p77 bra 	$L__BB1_92;
	mov.b32 	%r431, 0;
	mov.u32 	%r432, %r4;
$L__BB1_91:
	.pragma "nounroll";
	add.s32 	%r321, %r432, %r86;
	shl.b32 	%r322, %r321, 1;
	add.s32 	%r323, %r6, %r322;
	st.shared.u16 	[%r323], %rs48;
	st.shared.u16 	[%r323+64], %rs48;
	st.shared.u16 	[%r323+128], %rs48;
	st.shared.u16 	[%r323+192], %rs48;
	st.shared.u16 	[%r323+256], %rs48;
	st.shared.u16 	[%r323+320], %rs48;
	st.shared.u16 	[%r323+384], %rs48;
	st.shared.u16 	[%r323+448], %rs48;
	st.shared.u16 	[%r323+512], %rs48;
	st.shared.u16 	[%r323+576], %rs48;
	st.shared.u16 	[%r323+640], %rs48;
	st.shared.u16 	[%r323+704], %rs48;
	st.shared.u16 	[%r323+768], %rs48;
	st.shared.u16 	[%r323+832], %rs48;
	st.shared.u16 	[%r323+896], %rs48;
	st.shared.u16 	[%r323+960], %rs48;
	add.s32 	%r432, %r432, 512;
	add.s32 	%r431, %r431, 16;
	setp.ne.s32 	%p78, %r431, %r76;
	@%p78 bra 	$L__BB1_91;
$L__BB1_92:
	setp.eq.s32 	%p79, %r57, 0;
	@%p79 bra 	$L__BB1_102;
	setp.lt.u32 	%p80, %r58, 7;
	@%p80 bra 	$L__BB1_95;
	add.s32 	%r324, %r432, %r86;
	shl.b32 	%r325, %r324, 1;
	add.s32 	%r326, %r6, %r325;
	st.shared.u16 	[%r326], %rs48;
	st.shared.u16 	[%r326+64], %rs48;
	st.shared.u16 	[%r326+128], %rs48;
	st.shared.u16 	[%r326+192], %rs48;
	st.shared.u16 	[%r326+256], %rs48;
	st.shared.u16 	[%r326+320], %rs48;
	st.shared.u16 	[%r326+384], %rs48;
	st.shared.u16 	[%r326+448], %rs48;
	add.s32 	%r432, %r432, 256;
$L__BB1_95:
	setp.eq.s32 	%p81, %r59, 0;
	@%p81 bra 	$L__BB1_102;
	setp.lt.u32 	%p82, %r60, 3;
	@%p82 bra 	$L__BB1_98;
	add.s32 	%r327, %r432, %r86;
	shl.b32 	%r328, %r327, 1;
	add.s32 	%r329, %r6, %r328;
	st.shared.u16 	[%r329], %rs48;
	st.shared.u16 	[%r329+64], %rs48;
	st.shared.u16 	[%r329+128], %rs48;
	st.shared.u16 	[%r329+192], %rs48;
	add.s32 	%r432, %r432, 128;
$L__BB1_98:
	setp.eq.s32 	%p83, %r77, 0;
	@%p83 bra 	$L__BB1_102;
	setp.eq.s32 	%p84, %r77, 1;
	add.s32 	%r330, %r432, %r86;
	shl.b32 	%r331, %r330, 1;
	add.s32 	%r96, %r6, %r331;
	st.shared.u16 	[%r96], %rs48;
	@%p84 bra 	$L__BB1_102;
	setp.eq.s32 	%p85, %r77, 2;
	st.shared.u16 	[%r96+64], %rs48;
	@%p85 bra 	$L__BB1_102;
	st.shared.u16 	[%r96+128], %rs48;
$L__BB1_102:
	setp.ge.u32 	%p86, %r4, %r197;
	add.s32 	%r97, %r86, %r202;
	@%p86 bra 	$L__BB1_116;
	setp.lt.u32 	%p87, %r55, 480;
	mov.f32 	%f6, 0f00000000;
	// begin inline asm
	{  cvt.rn.f16.f32 %rs49, %f6;}

	// end inline asm
	mov.u32 	%r437, %r4;
	@%p87 bra 	$L__BB1_106;
	mov.b32 	%r436, 0;
	mov.u32 	%r437, %r4;
$L__BB1_105:
	.pragma "nounroll";
	add.s32 	%r333, %r437, %r97;
	shl.b32 	%r334, %r333, 1;
	add.s32 	%r335, %r6, %r334;
	st.shared.u16 	[%r335], %rs49;
	st.shared.u16 	[%r335+64], %rs49;
	st.shared.u16 	[%r335+128], %rs49;
	st.shared.u16 	[%r335+192], %rs49;
	st.shared.u16 	[%r335+256], %rs49;
	st.shared.u16 	[%r335+320], %rs49;
	st.shared.u16 	[%r335+384], %rs49;
	st.shared.u16 	[%r335+448], %rs49;
	st.shared.u16 	[%r335+512], %rs49;
	st.shared.u16 	[%r335+576], %rs49;
	st.shared.u16 	[%r335+640], %rs49;
	st.shared.u16 	[%r335+704], %rs49;
	st.shared.u16 	[%r335+768], %rs49;
	st.shared.u16 	[%r335+832], %rs49;
	st.shared.u16 	[%r335+896], %rs49;
	st.shared.u16 	[%r335+960], %rs49;
	add.s32 	%r437, %r437, 512;
	add.s32 	%r436, %r436, 16;
	setp.ne.s32 	%p88, %r436, %r76;
	@%p88 bra 	$L__BB1_105;
$L__BB1_106:
	setp.eq.s32 	%p89, %r57, 0;
	@%p89 bra 	$L__BB1_116;
	setp.lt.u32 	%p90, %r58, 7;
	@%p90 bra 	$L__BB1_109;
	add.s32 	%r336, %r437, %r97;
	shl.b32 	%r337, %r336, 1;
	add.s32 	%r338, %r6, %r337;
	st.shared.u16 	[%r338], %rs49;
	st.shared.u16 	[%r338+64], %rs49;
	st.shared.u16 	[%r338+128], %rs49;
	st.shared.u16 	[%r338+192], %rs49;
	st.shared.u16 	[%r338+256], %rs49;
	st.shared.u16 	[%r338+320], %rs49;
	st.shared.u16 	[%r338+384], %rs49;
	st.shared.u16 	[%r338+448], %rs49;
	add.s32 	%r437, %r437, 256;
$L__BB1_109:
	setp.eq.s32 	%p91, %r59, 0;
	@%p91 bra 	$L__BB1_116;
	setp.lt.u32 	%p92, %r60, 3;
	@%p92 bra 	$L__BB1_112;
	add.s32 	%r339, %r437, %r97;
	shl.b32 	%r340, %r339, 1;
	add.s32 	%r341, %r6, %r340;
	st.shared.u16 	[%r341], %rs49;
	st.shared.u16 	[%r341+64], %rs49;
	st.shared.u16 	[%r341+128], %rs49;
	st.shared.u16 	[%r341+192], %rs49;
	add.s32 	%r437, %r437, 128;
$L__BB1_112:
	setp.eq.s32 	%p93, %r77, 0;
	@%p93 bra 	$L__BB1_116;
	setp.eq.s32 	%p94, %r77, 1;
	add.s32 	%r342, %r437, %r97;
	shl.b32 	%r343, %r342, 1;
	add.s32 	%r107, %r6, %r343;
	st.shared.u16 	[%r107], %rs49;
	@%p94 bra 	$L__BB1_116;
	setp.eq.s32 	%p95, %r77, 2;
	st.shared.u16 	[%r107+64], %rs49;
	@%p95 bra 	$L__BB1_116;
	st.shared.u16 	[%r107+128], %rs49;
$L__BB1_116:
	add.s32 	%r425, %r425, 2;
	setp.ne.s32 	%p96, %r425, %r196;
	@%p96 bra 	$L__BB1_88;
$L__BB1_117:
	bar.warp.sync 	-1;
	wmma.load.a.sync.aligned.row.m16n16k16.shared.f16 	{%r109, %r110, %r111, %r112, %r113, %r114, %r115, %r116}, [%r18], %r200;
	add.s32 	%r344, %r18, 32;
	wmma.load.a.sync.aligned.row.m16n16k16.shared.f16 	{%r117, %r118, %r119, %r120, %r121, %r122, %r123, %r124}, [%r344], %r200;
	shl.b32 	%r345, %r200, 5;
	add.s32 	%r346, %r18, %r345;
	wmma.load.a.sync.aligned.row.m16n16k16.shared.f16 	{%r125, %r126, %r127, %r128, %r129, %r130, %r131, %r132}, [%r346], %r200;
	add.s32 	%r347, %r346, 32;
	wmma.load.a.sync.aligned.row.m16n16k16.shared.f16 	{%r133, %r134, %r135, %r136, %r137, %r138, %r139, %r140}, [%r347], %r200;
	setp.eq.s32 	%p97, %r203, 0;
	@%p97 bra 	$L__BB1_140;
	and.b32  	%r141, %r194, 7;
	and.b32  	%r142, %r194, -8;
	neg.s32 	%r143, %r142;
	shl.b32 	%r349, %r195, 1;
	add.s32 	%r144, %r349, %r4;
	mad.lo.s32 	%r145, %r195, 3, %r4;
	shl.b32 	%r350, %r195, 2;
	add.s32 	%r146, %r350, %r4;
	mad.lo.s32 	%r147, %r195, 5, %r4;
	mad.lo.s32 	%r148, %r195, 6, %r4;
	shl.b32 	%r352, %r4, 2;
	add.s32 	%r353, %r209, %r352;
	add.s32 	%r354, %r353, %r7;
	add.s32 	%r356, %r354, %r210;
	add.s32 	%r149, %r356, 256;
	mov.b32 	%r440, 0;
$L__BB1_119:
	setp.eq.s32 	%p98, %r194, 0;
	shl.b32 	%r357, %r440, 5;
	add.s32 	%r358, %r6, %r357;
	wmma.load.b.sync.aligned.row.m16n16k16.shared.f16 	{%r359, %r360, %r361, %r362, %r363, %r364, %r365, %r366}, [%r358], %r202;
	add.s32 	%r367, %r202, %r440;
	shl.b32 	%r368, %r367, 5;
	add.s32 	%r369, %r6, %r368;
	wmma.load.b.sync.aligned.row.m16n16k16.shared.f16 	{%r370, %r371, %r372, %r373, %r374, %r375, %r376, %r377}, [%r369], %r202;
	mov.f32 	%f7, 0f00000000;
	wmma.mma.sync.aligned.row.row.m16n16k16.f32.f32 {%f8, %f9, %f10, %f11, %f12, %f13, %f14, %f15}, {%r109, %r110, %r111, %r112, %r113, %r114, %r115, %r116}, {%r359, %r360, %r361, %r362, %r363, %r364, %r365, %r366}, {%f7, %f7, %f7, %f7, %f7, %f7, %f7, %f7};
	wmma.mma.sync.aligned.row.row.m16n16k16.f32.f32 {%f16, %f17, %f18, %f19, %f20, %f21, %f22, %f23}, {%r117, %r118, %r119, %r120, %r121, %r122, %r123, %r124}, {%r370, %r371, %r372, %r373, %r374, %r375, %r376, %r377}, {%f8, %f9, %f10, %f11, %f12, %f13, %f14, %f15};
	wmma.mma.sync.aligned.row.row.m16n16k16.f32.f32 {%f24, %f25, %f26, %f27, %f28, %f29, %f30, %f31}, {%r125, %r126, %r127, %r128, %r129, %r130, %r131, %r132}, {%r359, %r360, %r361, %r362, %r363, %r364, %r365, %r366}, {%f7, %f7, %f7, %f7, %f7, %f7, %f7, %f7};
	wmma.mma.sync.aligned.row.row.m16n16k16.f32.f32 {%f32, %f33, %f34, %f35, %f36, %f37, %f38, %f39}, {%r133, %r134, %r135, %r136, %r137, %r138, %r139, %r140}, {%r370, %r371, %r372, %r373, %r374, %r375, %r376, %r377}, {%f24, %f25, %f26, %f27, %f28, %f29, %f30, %f31};
	mov.b32 	%r378, 16;
	wmma.store.d.sync.aligned.row.m16n16k16.shared.f32 	[%r18], {%f16, %f17, %f18, %f19, %f20, %f21, %f22, %f23}, %r378;
	add.s32 	%r379, %r18, 1024;
	wmma.store.d.sync.aligned.row.m16n16k16.shared.f32 	[%r379], {%f32, %f33, %f34, %f35, %f36, %f37, %f38, %f39}, %r378;
	bar.warp.sync 	-1;
	shl.b32 	%r151, %r440, 4;
	add.s32 	%r152, %r151, %r4;
	setp.ge.u32 	%p99, %r152, %r195;
	or.pred  	%p100, %p99, %p98;
	@%p100 bra 	$L__BB1_139;
	setp.lt.u32 	%p101, %r8, 7;
	mov.b32 	%r453, 0;
	@%p101 bra 	$L__BB1_125;
	neg.s32 	%r442, %r195;
	add.s32 	%r382, %r195, %r4;
	add.s32 	%r449, %r382, %r151;
	add.s32 	%r448, %r144, %r151;
	add.s32 	%r447, %r145, %r151;
	add.s32 	%r446, %r146, %r151;
	add.s32 	%r445, %r147, %r151;
	add.s32 	%r444, %r148, %r151;
	mov.b32 	%r451, 0;
	mov.u32 	%r441, %r149;
	mov.u32 	%r443, %r152;
	mov.u32 	%r450, %r143;
$L__BB1_122:
	.pragma "nounroll";
	setp.ne.s32 	%p102, %r451, 0;
	setp.eq.s32 	%p103, %r451, 0;
	selp.b32 	%r383, 0, %r442, %p103;
	add.s32 	%r171, %r383, %r152;
	ld.shared.f32 	%f40, [%r441+-256];
	// begin inline asm
	{  cvt.rn.f16.f32 %rs84, %f40;}

	// end inline asm
	@%p102 bra 	$L__BB1_124;
	mul.wide.u32 	%rd32, %r171, 2;
	add.s64 	%rd33, %rd3, %rd32;
	ld.global.nc.u16 	%rs53, [%rd33];
	// begin inline asm
	{add.f16 %rs84,%rs84,%rs53;
}
	// end inline asm
$L__BB1_124:
	selp.b64 	%rd34, %rd5, %rd6, %p103;
	mul.wide.u32 	%rd35, %r171, 2;
	add.s64 	%rd36, %rd34, %rd35;
	st.global.u16 	[%rd36], %rs84;
	ld.shared.f32 	%f41, [%r441+-192];
	// begin inline asm
	{  cvt.rn.f16.f32 %rs54, %f41;}

	// end inline asm
	mul.wide.u32 	%rd37, %r443, 2;
	add.s64 	%rd38, %rd6, %rd37;
	st.global.u16 	[%rd38], %rs54;
	ld.shared.f32 	%f42, [%r441+-128];
	// begin inline asm
	{  cvt.rn.f16.f32 %rs55, %f42;}

	// end inline asm
	mul.wide.u32 	%rd39, %r449, 2;
	add.s64 	%rd40, %rd6, %rd39;
	st.global.u16 	[%rd40], %rs55;
	ld.shared.f32 	%f43, [%r441+-64];
	// begin inline asm
	{  cvt.rn.f16.f32 %rs56, %f43;}

	// end inline asm
	mul.wide.u32 	%rd41, %r448, 2;
	add.s64 	%rd42, %rd6, %rd41;
	st.global.u16 	[%rd42], %rs56;
	ld.shared.f32 	%f44, [%r441];
	// begin inline asm
	{  cvt.rn.f16.f32 %rs57, %f44;}

	// end inline asm
	mul.wide.u32 	%rd43, %r447, 2;
	add.s64 	%rd44, %rd6, %rd43;
	st.global.u16 	[%rd44], %rs57;
	ld.shared.f32 	%f45, [%r441+64];
	// begin inline asm
	{  cvt.rn.f16.f32 %rs58, %f45;}

	// end inline asm
	mul.wide.u32 	%rd45, %r446, 2;
	add.s64 	%rd46, %rd6, %rd45;
	st.global.u16 	[%rd46], %rs58;
	ld.shared.f32 	%f46, [%r441+128];
	// begin inline asm
	{  cvt.rn.f16.f32 %rs59, %f46;}

	// end inline asm
	mul.wide.u32 	%rd47, %r445, 2;
	add.s64 	%rd48, %rd6, %rd47;
	st.global.u16 	[%rd48], %rs59;
	ld.shared.f32 	%f47, [%r441+192];
	// begin inline asm
	{  cvt.rn.f16.f32 %rs60, %f47;}

	// end inline asm
	mul.wide.u32 	%rd49, %r444, 2;
	add.s64 	%rd50, %rd6, %rd49;
	st.global.u16 	[%rd50], %rs60;
	add.s32 	%r451, %r451, 8;
	add.s32 	%r450, %r450, 8;
	shl.b32 	%r384, %r195, 3;
	add.s32 	%r449, %r449, %r384;
	add.s32 	%r448, %r448, %r384;
	add.s32 	%r447, %r447, %r384;
	add.s32 	%r446, %r446, %r384;
	add.s32 	%r445, %r445, %r384;
	add.s32 	%r444, %r444, %r384;
	add.s32 	%r443, %r443, %r384;
	add.s32 	%r442, %r442, %r384;
	add.s32 	%r441, %r441, 512;
	setp.ne.s32 	%p105, %r450, 0;
	mov.u32 	%r453, %r142;
	@%p105 bra 	$L__BB1_122;
$L__BB1_125:
	setp.eq.s32 	%p106, %r141, 0;
	@%p106 bra 	$L__BB1_139;
	add.s32 	%r385, %r141, -1;
	setp.lt.u32 	%p107, %r385, 3;
	@%p107 bra 	$L__BB1_130;
	setp.ne.s32 	%p108, %r453, 0;
	setp.eq.s32 	%p109, %r453, 0;
	selp.b64 	%rd10, %rd5, %rd6, %p109;
	add.s32 	%r386, %r453, -1;
	mad.lo.s32 	%r387, %r386, %r195, %r152;
	selp.b32 	%r184, %r152, %r387, %p109;
	shl.b32 	%r388, %r453, 4;
	add.s32 	%r389, %r388, %r4;
	shl.b32 	%r390, %r389, 2;
	add.s32 	%r185, %r18, %r390;
	ld.shared.f32 	%f48, [%r185];
	// begin inline asm
	{  cvt.rn.f16.f32 %rs85, %f48;}

	// end inline asm
	@%p108 bra 	$L__BB1_129;
	mul.wide.u32 	%rd51, %r184, 2;
	add.s64 	%rd52, %rd3, %rd51;
	ld.global.nc.u16 	%rs64, [%rd52];
	// begin inline asm
	{add.f16 %rs85,%rs85,%rs64;
}
	// end inline asm
$L__BB1_129:
	mul.wide.u32 	%rd53, %r184, 2;
	add.s64 	%rd54, %rd10, %rd53;
	st.global.u16 	[%rd54], %rs85;
	mad.lo.s32 	%r391, %r453, %r195, %r152;
	ld.shared.f32 	%f49, [%r185+64];
	// begin inline asm
	{  cvt.rn.f16.f32 %rs65, %f49;}

	// end inline asm
	mul.wide.u32 	%rd55, %r391, 2;
	add.s64 	%rd56, %rd6, %rd55;
	st.global.u16 	[%rd56], %rs65;
	add.s32 	%r392, %r391, %r195;
	ld.shared.f32 	%f50, [%r185+128];
	// begin inline asm
	{  cvt.rn.f16.f32 %rs66, %f50;}

	// end inline asm
	mul.wide.u32 	%rd57, %r392, 2;
	add.s64 	%rd58, %rd6, %rd57;
	st.global.u16 	[%rd58], %rs66;
	add.s32 	%r393, %r392, %r195;
	ld.shared.f32 	%f51, [%r185+192];
	// begin inline asm
	{  cvt.rn.f16.f32 %rs67, %f51;}

	// end inline asm
	mul.wide.u32 	%rd59, %r393, 2;
	add.s64 	%rd60, %rd6, %rd59;
	st.global.u16 	[%rd60], %rs67;
	add.s32 	%r453, %r453, 4;
$L__BB1_130:
	and.b32  	%r394, %r194, 3;
	setp.eq.s32 	%p110, %r394, 0;
	@%p110 bra 	$L__BB1_139;
	setp.eq.s32 	%p111, %r394, 1;
	@%p111 bra 	$L__BB1_135;
	setp.ne.s32 	%p112, %r453, 0;
	setp.eq.s32 	%p113, %r453, 0;
	selp.b64 	%rd11, %rd5, %rd6, %p113;
	add.s32 	%r395, %r453, -1;
	mad.lo.s32 	%r396, %r395, %r195, %r152;
	selp.b32 	%r188, %r152, %r396, %p113;
	shl.b32 	%r397, %r453, 4;
	add.s32 	%r398, %r397, %r4;
	shl.b32 	%r399, %r398, 2;
	add.s32 	%r189, %r18, %r399;
	ld.shared.f32 	%f52, [%r189];
	// begin inline asm
	{  cvt.rn.f16.f32 %rs86, %f52;}

	// end inline asm
	@%p112 bra 	$L__BB1_134;
	mul.wide.u32 	%rd61, %r188, 2;
	add.s64 	%rd62, %rd3, %rd61;
	ld.global.nc.u16 	%rs71, [%rd62];
	// begin inline asm
	{add.f16 %rs86,%rs86,%rs71;
}
	// end inline asm
$L__BB1_134:
	mul.wide.u32 	%rd63, %r188, 2;
	add.s64 	%rd64, %rd11, %rd63;
	st.global.u16 	[%rd64], %rs86;
	mad.lo.s32 	%r400, %r453, %r195, %r152;
	ld.shared.f32 	%f53, [%r189+64];
	// begin inline asm
	{  cvt.rn.f16.f32 %rs72, %f53;}

	// end inline asm
	mul.wide.u32 	%rd65, %r400, 2;
	add.s64 	%rd66, %rd6, %rd65;
	st.global.u16 	[%rd66], %rs72;
	add.s32 	%r453, %r453, 2;
$L__BB1_135:
	and.b32  	%r401, %r194, 1;
	setp.eq.b32 	%p114, %r401, 1;
	not.pred 	%p115, %p114;
	@%p115 bra 	$L__BB1_139;
	setp.ne.s32 	%p116, %r453, 0;
	setp.eq.s32 	%p117, %r453, 0;
	selp.b64 	%rd12, %rd5, %rd6, %p117;
	add.s32 	%r402, %r453, -1;
	mad.lo.s32 	%r403, %r402, %r195, %r152;
	selp.b32 	%r192, %r152, %r403, %p117;
	shl.b32 	%r404, %r453, 4;
	add.s32 	%r405, %r404, %r4;
	shl.b32 	%r406, %r405, 2;
	add.s32 	%r407, %r18, %r406;
	ld.shared.f32 	%f54, [%r407];
	// begin inline asm
	{  cvt.rn.f16.f32 %rs87, %f54;}

	// end inline asm
	@%p116 bra 	$L__BB1_138;
	mul.wide.u32 	%rd67, %r192, 2;
	add.s64 	%rd68, %rd3, %rd67;
	ld.global.nc.u16 	%rs76, [%rd68];
	// begin inline asm
	{add.f16 %rs87,%rs87,%rs76;
}
	// end inline asm
$L__BB1_138:
	mul.wide.u32 	%rd69, %r192, 2;
	add.s64 	%rd70, %rd12, %rd69;
	st.global.u16 	[%rd70], %rs87;
$L__BB1_139:
	add.s32 	%r440, %r440, 1;
	setp.ne.s32 	%p118, %r440, %r203;
	@%p118 bra 	$L__BB1_119;
$L__BB1_140:
	ret;

}


// ===== COMPILED SASS (sm_100) =====

	.target	sm_100

	.elftype	@"ET_EXEC"


//--------------------- .note.nv.tkinfo           --------------------------
	.section	.note.nv.tkinfo,"",@"SHT_NOTE"
	.sectionflags	@"SHF_NOTE_NV_TKINFO"
	.tkinfo
        /*0018*/ 	.word	0x00000002
        /*0030*/ 	.string	""
        /*0030*/ 	.string	"ptxas"
        /*0030*/ 	.string	"Cuda compilation tools, release 13.0, V13.0.88"
        /*0030*/ 	.string	"Build cuda_13.0.r13.0/compiler.36424714_0"
        /*0030*/ 	.string	"-arch sm_100 -m 64 "



//--------------------- .note.nv.cuinfo           --------------------------
	.section	.note.nv.cuinfo,"",@"SHT_NOTE"
	.sectionflags	@"SHF_NOTE_NV_CUINFO"
        /*0018*/ 	.short	0x0002
        /*001a*/ 	.short	0x0064
        /*001c*/ 	.short	0x0082
	.zero		2


//--------------------- .nv.info                  --------------------------
	.section	.nv.info,"",@"SHT_CUDA_INFO"
	.align	4


	//----- nvinfo : EIATTR_REGCOUNT
	.align		4
        /*0000*/ 	.byte	0x04, 0x2f
        /*0002*/ 	.short	(.L_1 - .L_0)
	.align		4
.L_0:
        /*0004*/ 	.word	index@(_Z25dotBasedInteractBwdKernelILj4ELj128ELj2ELj1ELj32ELj5ELj16ELj4EEvPK6__halfPS0_S3_jjjjjjjjjjjjjjjj)
        /*0008*/ 	.word	0x00000038


	//----- nvinfo : EIATTR_FRAME_SIZE
	.align		4
.L_1:
        /*000c*/ 	.byte	0x04, 0x11
        /*000e*/ 	.short	(.L_3 - .L_2)
	.align		4
.L_2:
        /*0010*/ 	.word	index@(_Z25dotBasedInteractBwdKernelILj4ELj128ELj2ELj1ELj32ELj5ELj16ELj4EEvPK6__halfPS0_S3_jjjjjjjjjjjjjjjj)
        /*0014*/ 	.word	0x00000000


	//----- nvinfo : EIATTR_REGCOUNT
	.align		4
.L_3:
        /*0018*/ 	.byte	0x04, 0x2f
        /*001a*/ 	.short	(.L_5 - .L_4)
	.align		4
.L_4:
        /*001c*/ 	.word	index@(_Z35dotBasedInteractBwdKernelNonAlignedILj4ELj128ELj2ELj1ELj32ELj5ELj16ELj4EEvPK6__halfPS0_S3_jjjjjjjjjjjjjjjj)
        /*0020*/ 	.word	0x00000030


	//----- nvinfo : EIATTR_FRAME_SIZE
	.align		4
.L_5:
        /*0024*/ 	.byte	0x04, 0x11
        /*0026*/ 	.short	(.L_7 - .L_6)
	.align		4
.L_6:
        /*0028*/ 	.word	index@(_Z35dotBasedInteractBwdKernelNonAlignedILj4ELj128ELj2ELj1ELj32ELj5ELj16ELj4EEvPK6__halfPS0_S3_jjjjjjjjjjjjjjjj)
        /*002c*/ 	.word	0x00000000


	//----- nvinfo : EIATTR_MIN_STACK_SIZE
	.align		4
.L_7:
        /*0030*/ 	.byte	0x04, 0x12
        /*0032*/ 	.short	(.L_9 - .L_8)
	.align		4
.L_8:
        /*0034*/ 	.word	index@(_Z35dotBasedInteractBwdKernelNonAlignedILj4ELj128ELj2ELj1ELj32ELj5ELj16ELj4EEvPK6__halfPS0_S3_jjjjjjjjjjjjjjjj)
        /*0038*/ 	.word	0x00000000


	//----- nvinfo : EIATTR_MIN_STACK_SIZE
	.align		4
.L_9:
        /*003c*/ 	.byte	0x04, 0x12
        /*003e*/ 	.short	(.L_11 - .L_10)
	.align		4
.L_10:
        /*0040*/ 	.word	index@(_Z25dotBasedInteractBwdKernelILj4ELj128ELj2ELj1ELj32ELj5ELj16ELj4EEvPK6__halfPS0_S3_jjjjjjjjjjjjjjjj)
        /*0044*/ 	.word	0x00000000
.L_11:


//--------------------- .nv.compat                --------------------------
	.section	.nv.compat,"",@"SHT_CUDA_COMPAT_INFO"
	.align	4
        /*0000*/ 	.byte	0x02, 0x09, 0x00, 0x00, 0x02, 0x02, 0x01, 0x00, 0x02, 0x05, 0x05, 0x00, 0x03, 0x07, 0x01, 0x01
        /*0010*/ 	.byte	0x02, 0x03, 0x00, 0x00, 0x02, 0x06, 0x01, 0x00, 0x04, 0x0b, 0x08, 0x00, 0x09, 0x00, 0x00, 0x00
        /*0020*/ 	.byte	0x00, 0x00, 0x00, 0x00


//--------------------- .nv.info._Z35dotBasedInteractBwdKernelNonAlignedILj4ELj128ELj2ELj1ELj32ELj5ELj16ELj4EEvPK6__halfPS0_S3_jjjjjjjjjjjjjjjj --------------------------
	.section	.nv.info._Z35dotBasedInteractBwdKernelNonAlignedILj4ELj128ELj2ELj1ELj32ELj5ELj16ELj4EEvPK6__halfPS0_S3_jjjjjjjjjjjjjjjj,"",@"SHT_CUDA_INFO"
	.sectionflags	@""
	.align	4


	//----- nvinfo : EIATTR_CUDA_API_VERSION
	.align		4
        /*0000*/ 	.byte	0x04, 0x37
        /*0002*/ 	.short	(.L_13 - .L_12)
.L_12:
        /*0004*/ 	.word	0x00000082


	//----- nvinfo : EIATTR_KPARAM_INFO
	.align		4
.L_13:
        /*0008*/ 	.byte	0x04, 0x17
        /*000a*/ 	.short	(.L_15 - .L_14)
.L_14:
        /*000c*/ 	.word	0x00000000
        /*0010*/ 	.short	0x0012
        /*0012*/ 	.short	0x0054
        /*0014*/ 	.byte	0x00, 0xf0, 0x11, 0x00


	//----- nvinfo : EIATTR_KPARAM_INFO
	.align		4
.L_15:
        /*0018*/ 	.byte	0x04, 0x17
        /*001a*/ 	.short	(.L_17 - .L_16)
.L_16:
        /*001c*/ 	.word	0x00000000
        /*0020*/ 	.short	0x0011
        /*0022*/ 	.short	0x0050
        /*0024*/ 	.byte	0x00, 0xf0, 0x11, 0x00


	//----- nvinfo : EIATTR_KPARAM_INFO
	.align		4
.L_17:
        /*0028*/ 	.byte	0x04, 0x17
        /*002a*/ 	.short	(.L_19 - .L_18)
.L_18:
        /*002c*/ 	.word	0x00000000
        /*0030*/ 	.short	0x0010
        /*0032*/ 	.short	0x004c
        /*0034*/ 	.byte	0x00, 0xf0, 0x11, 0x00


	//----- nvinfo : EIATTR_KPARAM_INFO
	.align		4
.L_19:
        /*0038*/ 	.byte	0x04, 0x17
        /*003a*/ 	.short	(.L_21 - .L_20)
.L_20:
        /*003c*/ 	.word	0x00000000
        /*0040*/ 	.short	0x000f
        /*0042*/ 	.short	0x0048
        /*0044*/ 	.byte	0x00, 0xf0, 0x11, 0x00


	//----- nvinfo : EIATTR_KPARAM_INFO
	.align		4
.L_21:
        /*0048*/ 	.byte	0x04, 0x17
        /*004a*/ 	.short	(.L_23 - .L_22)
.L_22:
        /*004c*/ 	.word	0x00000000
        /*0050*/ 	.short	0x000e
        /*0052*/ 	.short	0x0044
        /*0054*/ 	.byte	0x00, 0xf0, 0x11, 0x00


	//----- nvinfo : EIATTR_KPARAM_INFO
	.align		4
.L_23:
        /*0058*/ 	.byte	0x04, 0x17
        /*005a*/ 	.short	(.L_25 - .L_24)
.L_24:
        /*005c*/ 	.word	0x00000000
        /*0060*/ 	.short	0x000d
        /*0062*/ 	.short	0x0040
        /*0064*/ 	.byte	0x00, 0xf0, 0x11, 0x00


	//----- nvinfo : EIATTR_KPARAM_INFO
	.align		4
.L_25:
        /*0068*/ 	.byte	0x04, 0x17
        /*006a*/ 	.short	(.L_27 - .L_26)
.L_26:
        /*006c*/ 	.word	0x00000000
        /*0070*/ 	.short	0x000c
        /*0072*/ 	.short	0x003c
        /*0074*/ 	.byte	0x00, 0xf0, 0x11, 0x00


	//----- nvinfo : EIATTR_KPARAM_INFO
	.align		4
.L_27:
        /*0078*/ 	.byte	0x04, 0x17
        /*007a*/ 	.short	(.L_29 - .L_28)
.L_28:
        /*007c*/ 	.word	0x00000000
        /*0080*/ 	.short	0x000b
        /*0082*/ 	.short	0x0038
        /*0084*/ 	.byte	0x00, 0xf0, 0x11, 0x00


	//----- nvinfo : EIATTR_KPARAM_INFO
	.align		4
.L_29:
        /*0088*/ 	.byte	0x04, 0x17
        /*008a*/ 	.short	(.L_31 - .L_30)
.L_30:
        /*008c*/ 	.word	0x00000000
        /*0090*/ 	.short	0x000a
        /*0092*/ 	.short	0x0034
        /*0094*/ 	.byte	0x00, 0xf0, 0x11, 0x00


	//----- nvinfo : EIATTR_KPARAM_INFO
	.align		4
.L_31:
        /*0098*/ 	.byte	0x04, 0x17
        /*009a*/ 	.short	(.L_33 - .L_32)
.L_32:
        /*009c*/ 	.word	0x00000000
        /*00a0*/ 	.short	0x0009
        /*00a2*/ 	.short	0x0030
        /*00a4*/ 	.byte	0x00, 0xf0, 0x11, 0x00


	//----- nvinfo : EIATTR_KPARAM_INFO
	.align		4
.L_33:
        /*00a8*/ 	.byte	0x04, 0x17
        /*00aa*/ 	.short	(.L_35 - .L_34)
.L_34:
        /*00ac*/ 	.word	0x00000000
        /*00b0*/ 	.short	0x0008
        /*00b2*/ 	.short	0x002c
        /*00b4*/ 	.byte	0x00, 0xf0, 0x11, 0x00


	//----- nvinfo : EIATTR_KPARAM_INFO
	.align		4
.L_35:
        /*00b8*/ 	.byte	0x04, 0x17
        /*00ba*/ 	.short	(.L_37 - .L_36)
.L_36:
        /*00bc*/ 	.word	0x00000000
        /*00c0*/ 	.short	0x0007
        /*00c2*/ 	.short	0x0028
        /*00c4*/ 	.byte	0x00, 0xf0, 0x11, 0x00


	//----- nvinfo : EIATTR_KPARAM_INFO
	.align		4
.L_37:
        /*00c8*/ 	.byte	0x04, 0x17
        /*00ca*/ 	.short	(.L_39 - .L_38)
.L_38:
        /*00cc*/ 	.word	0x00000000
        /*00d0*/ 	.short	0x0006
        /*00d2*/ 	.short	0x0024
        /*00d4*/ 	.byte	0x00, 0xf0, 0x11, 0x00


	//----- nvinfo : EIATTR_KPARAM_INFO
	.align		4
.L_39:
        /*00d8*/ 	.byte	0x04, 0x17
        /*00da*/ 	.short	(.L_41 - .L_40)
.L_40:
        /*00dc*/ 	.word	0x00000000
        /*00e0*/ 	.short	0x0005
        /*00e2*/ 	.short	0x0020
        /*00e4*/ 	.byte	0x00, 0xf0, 0x11, 0x00


	//----- nvinfo : EIATTR_KPARAM_INFO
	.align		4
.L_41:
        /*00e8*/ 	.byte	0x04, 0x17
        /*00ea*/ 	.short	(.L_43 - .L_42)
.L_42:
        /*00ec*/ 	.word	0x00000000
        /*00f0*/ 	.short	0x0004
        /*00f2*/ 	.short	0x001c
        /*00f4*/ 	.byte	0x00, 0xf0, 0x11, 0x00


	//----- nvinfo : EIATTR_KPARAM_INFO
	.align		4
.L_43:
        /*00f8*/ 	.byte	0x04, 0x17
        /*00fa*/ 	.short	(.L_45 - .L_44)
.L_44:
        /*00fc*/ 	.word	0x00000000
        /*0100*/ 	.short	0x0003
        /*0102*/ 	.short	0x0018
        /*0104*/ 	.byte	0x00, 0xf0, 0x11, 0x00


	//----- nvinfo : EIATTR_KPARAM_INFO
	.align		4
.L_45:
        /*0108*/ 	.byte	0x04, 0x17
        /*010a*/ 	.short	(.L_47 - .L_46)
.L_46:
        /*010c*/ 	.word	0x00000000
        /*0110*/ 	.short	0x0002
        /*0112*/ 	.short	0x0010
        /*0114*/ 	.byte	0x00, 0xf5, 0x21, 0x00


	//----- nvinfo : EIATTR_KPARAM_INFO
	.align		4
.L_47:
        /*0118*/ 	.byte	0x04, 0x17
        /*011a*/ 	.short	(.L_49 - .L_48)
.L_48:
        /*011c*/ 	.word	0x00000000
        /*0120*/ 	.short	0x0001
        /*0122*/ 	.short	0x0008
        /*0124*/ 	.byte	0x00, 0xf5, 0x21, 0x00


	//----- nvinfo : EIATTR_KPARAM_INFO
	.align		4
.L_49:
        /*0128*/ 	.byte	0x04, 0x17
        /*012a*/ 	.short	(.L_51 - .L_50)
.L_50:
        /*012c*/ 	.word	0x00000000
        /*0130*/ 	.short	0x0000
        /*0132*/ 	.short	0x0000
        /*0134*/ 	.byte	0x00, 0xf5, 0x21, 0x00


	//----- nvinfo : EIATTR_SPARSE_MMA_MASK
	.align		4
.L_51:
        /*0138*/ 	.byte	0x03, 0x50
        /*013a*/ 	.short	0x0000


	//----- nvinfo : EIATTR_WMMA_USED
	.align		4
        /*013c*/ 	.byte	0x01, 0x2b
	.zero		2


	//----- nvinfo : EIATTR_MAXREG_COUNT
	.align		4
        /*0140*/ 	.byte	0x03, 0x1b
        /*0142*/ 	.short	0x00ff


	//----- nvinfo : EIATTR_MERCURY_ISA_VERSION
	.align		4
        /*0144*/ 	.byte	0x03, 0x5f
        /*0146*/ 	.short	0x0101


	//----- nvinfo : EIATTR_COOP_GROUP_MASK_REGIDS
	.align		4
        /*0148*/ 	.byte	0x04, 0x29
        /*014a*/ 	.short	(.L_53 - .L_52)


	//   ....[0]....
.L_52:
        /*014c*/ 	.word	0xffffffff


	//   ....[1]....
        /*0150*/ 	.word	0xffffffff


	//   ....[2]....
        /*0154*/ 	.word	0xffffffff


	//   ....[3]....
        /*0158*/ 	.word	0xffffffff


	//----- nvinfo : EIATTR_COOP_GROUP_INSTR_OFFSETS
	.align		4
.L_53:
        /*015c*/ 	.byte	0x04, 0x28
        /*015e*/ 	.short	(.L_55 - .L_54)


	//   ....[0]....
.L_54:
        /*0160*/ 	.word	0x000004e0


	//   ....[1]....
        /*0164*/ 	.word	0x00001360


	//   ....[2]....
        /*0168*/ 	.word	0x00002e80


	//   ....[3]....
        /*016c*/ 	.word	0x000032f0


	//----- nvinfo : EIATTR_VRC_CTA_INIT_COUNT
	.align		4
.L_55:
        /*0170*/ 	.byte	0x02, 0x4a
	.zero		1
	.zero		1


	//----- nvinfo : EIATTR_EXIT_INSTR_OFFSETS
	.align		4
        /*0174*/ 	.byte	0x04, 0x1c
        /*0176*/ 	.short	(.L_57 - .L_56)


	//   ....[0]....
.L_56:
        /*0178*/ 	.word	0x00000080


	//   ....[1]....
        /*017c*/ 	.word	0x00002ee0


	//   ....[2]....
        /*0180*/ 	.word	0x00003f90


	//----- nvinfo : EIATTR_MAX_THREADS
	.align		4
.L_57:
        /*0184*/ 	.byte	0x04, 0x05
        /*0186*/ 	.short	(.L_59 - .L_58)
.L_58:
        /*0188*/ 	.word	0x00000080
        /*018c*/ 	.word	0x00000001
        /*0190*/ 	.word	0x00000001


	//----- nvinfo : EIATTR_CRS_STACK_SIZE
	.align		4
.L_59:
        /*0194*/ 	.byte	0x04, 0x1e
        /*0196*/ 	.short	(.L_61 - .L_60)
.L_60:
        /*0198*/ 	.word	0x00000000


	//----- nvinfo : EIATTR_CBANK_PARAM_SIZE
	.align		4
.L_61:
        /*019c*/ 	.byte	0x03, 0x19
        /*019e*/ 	.short	0x0058


	//----- nvinfo : EIATTR_PARAM_CBANK
	.align		4
        /*01a0*/ 	.byte	0x04, 0x0a
        /*01a2*/ 	.short	(.L_63 - .L_62)
	.align		4
.L_62:
        /*01a4*/ 	.word	index@(.nv.constant0._Z35dotBasedInteractBwdKernelNonAlignedILj4ELj128ELj2ELj1ELj32ELj5ELj16ELj4EEvPK6__halfPS0_S3_jjjjjjjjjjjjjjjj)
        /*01a8*/ 	.short	0x0380
        /*01aa*/ 	.short	0x0058


	//----- nvinfo : EIATTR_SW_WAR
	.align		4
.L_63:
        /*01ac*/ 	.byte	0x04, 0x36
        /*01ae*/ 	.short	(.L_65 - .L_64)
.L_64:
        /*01b0*/ 	.word	0x00000008
.L_65:


//--------------------- .nv.info._Z25dotBasedInteractBwdKernelILj4ELj128ELj2ELj1ELj32ELj5ELj16ELj4EEvPK6__halfPS0_S3_jjjjjjjjjjjjjjjj --------------------------
	.section	.nv.info._Z25dotBasedInteractBwdKernelILj4ELj128ELj2ELj1ELj32ELj5ELj16ELj4EEvPK6__halfPS0_S3_jjjjjjjjjjjjjjjj,"",@"SHT_CUDA_INFO"
	.sectionflags	@""
	.align	4


	//----- nvinfo : EIATTR_CUDA_API_VERSION
	.align		4
        /*0000*/ 	.byte	0x04, 0x37
        /*0002*/ 	.short	(.L_67 - .L_66)
.L_66:
        /*0004*/ 	.word	0x00000082


	//----- nvinfo : EIATTR_KPARAM_INFO
	.align		4
.L_67:
        /*0008*/ 	.byte	0x04, 0x17
        /*000a*/ 	.short	(.L_69 - .L_68)
.L_68:
        /*000c*/ 	.word	0x00000000
        /*0010*/ 	.short	0x0012
        /*0012*/ 	.short	0x0054
        /*0014*/ 	.byte	0x00, 0xf0, 0x11, 0x00


	//----- nvinfo : EIATTR_KPARAM_INFO
	.align		4
.L_69:
        /*0018*/ 	.byte	0x04, 0x17
        /*001a*/ 	.short	(.L_71 - .L_70)
.L_70:
        /*001c*/ 	.word	0x00000000
        /*0020*/ 	.short	0x0011
        /*0022*/ 	.short	0x0050
        /*0024*/ 	.byte	0x00, 0xf0, 0x11, 0x00


	//----- nvinfo : EIATTR_KPARAM_INFO
	.align		4
.L_71:
        /*0028*/ 	.byte	0x04, 0x17
        /*002a*/ 	.short	(.L_73 - .L_72)
.L_72:
        /*002c*/ 	.word	0x00000000
        /*0030*/ 	.short	0x0010
        /*0032*/ 	.short	0x004c
        /*0034*/ 	.byte	0x00, 0xf0, 0x11, 0x00


	//----- nvinfo : EIATTR_KPARAM_INFO
	.align		4
.L_73:
        /*0038*/ 	.byte	0x04, 0x17
        /*003a*/ 	.short	(.L_75 - .L_74)
.L_74:
        /*003c*/ 	.word	0x00000000
        /*0040*/ 	.short	0x000f
        /*0042*/ 	.short	0x0048
        /*0044*/ 	.byte	0x00, 0xf0, 0x11, 0x00


	//----- nvinfo : EIATTR_KPARAM_INFO
	.align		4
.L_75:
        /*0048*/ 	.byte	0x04, 0x17
        /*004a*/ 	.short	(.L_77 - .L_76)
.L_76:
        /*004c*/ 	.word	0x00000000
        /*0050*/ 	.short	0x000e
        /*0052*/ 	.short	0x0044
        /*0054*/ 	.byte	0x00, 0xf0, 0x11, 0x00


	//----- nvinfo : EIATTR_KPARAM_INFO
	.align		4
.L_77:
        /*0058*/ 	.byte	0x04, 0x17
        /*005a*/ 	.short	(.L_79 - .L_78)
.L_78:
        /*005c*/ 	.word	0x00000000
        /*0060*/ 	.short	0x000d
        /*0062*/ 	.short	0x0040
        /*0064*/ 	.byte	0x00, 0xf0, 0x11, 0x00


	//----- nvinfo : EIATTR_KPARAM_INFO
	.align		4
.L_79:
        /*0068*/ 	.byte	0x04, 0x17
        /*006a*/ 	.short	(.L_81 - .L_80)
.L_80:
        /*006c*/ 	.word	0x00000000
        /*0070*/ 	.short	0x000c
        /*0072*/ 	.short	0x003c
        /*0074*/ 	.byte	0x00, 0xf0, 0x11, 0x00


	//----- nvinfo : EIATTR_KPARAM_INFO
	.align		4
.L_81:
        /*0078*/ 	.byte	0x04, 0x17
        /*007a*/ 	.short	(.L_83 - .L_82)
.L_82:
        /*007c*/ 	.word	0x00000000
        /*0080*/ 	.short	0x000b
        /*0082*/ 	.short	0x0038
        /*0084*/ 	.byte	0x00, 0xf0, 0x11, 0x00


	//----- nvinfo : EIATTR_KPARAM_INFO
	.align		4
.L_83:
        /*0088*/ 	.byte	0x04, 0x17
        /*008a*/ 	.short	(.L_85 - .L_84)
.L_84:
        /*008c*/ 	.word	0x00000000
        /*0090*/ 	.short	0x000a
        /*0092*/ 	.short	0x0034
        /*0094*/ 	.byte	0x00, 0xf0, 0x11, 0x00


	//----- nvinfo : EIATTR_KPARAM_INFO
	.align		4
.L_85:
        /*0098*/ 	.byte	0x04, 0x17
        /*009a*/ 	.short	(.L_87 - .L_86)
.L_86:
        /*009c*/ 	.word	0x00000000
        /*00a0*/ 	.short	0x0009
        /*00a2*/ 	.short	0x0030
        /*00a4*/ 	.byte	0x00, 0xf0, 0x11, 0x00


	//----- nvinfo : EIATTR_KPARAM_INFO
	.align		4
.L_87:
        /*00a8*/ 	.byte	0x04, 0x17
        /*00aa*/ 	.short	(.L_89 - .L_88)
.L_88:
        /*00ac*/ 	.word	0x00000000
        /*00b0*/ 	.short	0x0008
        /*00b2*/ 	.short	0x002c
        /*00b4*/ 	.byte	0x00, 0xf0, 0x11, 0x00


	//----- nvinfo : EIATTR_KPARAM_INFO
	.align		4
.L_89:
        /*00b8*/ 	.byte	0x04, 0x17
        /*00ba*/ 	.short	(.L_91 - .L_90)
.L_90:
        /*00bc*/ 	.word	0x00000000
        /*00c0*/ 	.short	0x0007
        /*00c2*/ 	.short	0x0028
        /*00c4*/ 	.byte	0x00, 0xf0, 0x11, 0x00


	//----- nvinfo : EIATTR_KPARAM_INFO
	.align		4
.L_91:
        /*00c8*/ 	.byte	0x04, 0x17
        /*00ca*/ 	.short	(.L_93 - .L_92)
.L_92:
        /*00cc*/ 	.word	0x00000000
        /*00d0*/ 	.short	0x0006
        /*00d2*/ 	.short	0x0024
        /*00d4*/ 	.byte	0x00, 0xf0, 0x11, 0x00


	//----- nvinfo : EIATTR_KPARAM_INFO
	.align		4
.L_93:
        /*00d8*/ 	.byte	0x04, 0x17
        /*00da*/ 	.short	(.L_95 - .L_94)
.L_94:
        /*00dc*/ 	.word	0x00000000
        /*00e0*/ 	.short	0x0005
        /*00e2*/ 	.short	0x0020
        /*00e4*/ 	.byte	0x00, 0xf0, 0x11, 0x00


	//----- nvinfo : EIATTR_KPARAM_INFO
	.align		4
.L_95:
        /*00e8*/ 	.byte	0x04, 0x17
        /*00ea*/ 	.short	(.L_97 - .L_96)
.L_96:
        /*00ec*/ 	.word	0x00000000
        /*00f0*/ 	.short	0x0004
        /*00f2*/ 	.short	0x001c
        /*00f4*/ 	.byte	0x00, 0xf0, 0x11, 0x00


	//----- nvinfo : EIATTR_KPARAM_INFO
	.align		4
.L_97:
        /*00f8*/ 	.byte	0x04, 0x17
        /*00fa*/ 	.short	(.L_99 - .L_98)
.L_98:
        /*00fc*/ 	.word	0x00000000
        /*0100*/ 	.short	0x0003
        /*0102*/ 	.short	0x0018
        /*0104*/ 	.byte	0x00, 0xf0, 0x11, 0x00


	//----- nvinfo : EIATTR_KPARAM_INFO
	.align		4
.L_99:
        /*0108*/ 	.byte	0x04, 0x17
        /*010a*/ 	.short	(.L_101 - .L_100)
.L_100:
        /*010c*/ 	.word	0x00000000
        /*0110*/ 	.short	0x0002
        /*0112*/ 	.short	0x0010
        /*0114*/ 	.byte	0x00, 0xf5, 0x21, 0x00


	//----- nvinfo : EIATTR_KPARAM_INFO
	.align		4
.L_101:
        /*0118*/ 	.byte	0x04, 0x17
        /*011a*/ 	.short	(.L_103 - .L_102)
.L_102:
        /*011c*/ 	.word	0x00000000
        /*0120*/ 	.short	0x0001
        /*0122*/ 	.short	0x0008
        /*0124*/ 	.byte	0x00, 0xf5, 0x21, 0x00


	//----- nvinfo : EIATTR_KPARAM_INFO
	.align		4
.L_103:
        /*0128*/ 	.byte	0x04, 0x17
        /*012a*/ 	.short	(.L_105 - .L_104)
.L_104:
        /*012c*/ 	.word	0x00000000
        /*0130*/ 	.short	0x0000
        /*0132*/ 	.short	0x0000
        /*0134*/ 	.byte	0x00, 0xf5, 0x21, 0x00


	//----- nvinfo : EIATTR_SPARSE_MMA_MASK
	.align		4
.L_105:
        /*0138*/ 	.byte	0x03, 0x50
        /*013a*/ 	.short	0x0000


	//----- nvinfo : EIATTR_WMMA_USED
	.align		4
        /*013c*/ 	.byte	0x01, 0x2b
	.zero		2


	//----- nvinfo : EIATTR_MAXREG_COUNT
	.align		4
        /*0140*/ 	.byte	0x03, 0x1b
        /*0142*/ 	.short	0x00ff


	//----- nvinfo : EIATTR_MERCURY_ISA_VERSION
	.align		4
        /*0144*/ 	.byte	0x03, 0x5f
        /*0146*/ 	.short	0x0101


	//----- nvinfo : EIATTR_COOP_GROUP_MASK_REGIDS
	.align		4
        /*0148*/ 	.byte	0x04, 0x29
        /*014a*/ 	.short	(.L_107 - .L_106)


	//   ....[0]....
.L_106:
        /*014c*/ 	.word	0xffffffff


	//   ....[1]....
        /*0150*/ 	.word	0xffffffff


	//   ....[2]....
        /*0154*/ 	.word	0xffffffff


	//   ....[3]....
        /*0158*/ 	.word	0xffffffff


	//----- nvinfo : EIATTR_COOP_GROUP_INSTR_OFFSETS
	.align		4
.L_107:
        /*015c*/ 	.byte	0x04, 0x28
        /*015e*/ 	.short	(.L_109 - .L_108)


	//   ....[0]....
.L_108:
        /*0160*/ 	.word	0x00001000


	//   ....[1]....
        /*0164*/ 	.word	0x00001e50


	//   ....[2]....
        /*0168*/ 	.word	0x000030d0


	//   ....[3]....
        /*016c*/ 	.word	0x00003540


	//----- nvinfo : EIATTR_VRC_CTA_INIT_COUNT
	.align		4
.L_109:
        /*0170*/ 	.byte	0x02, 0x4a
	.zero		1
	.zero		1


	//----- nvinfo : EIATTR_EXIT_INSTR_OFFSETS
	.align		4
        /*0174*/ 	.byte	0x04, 0x1c
        /*0176*/ 	.short	(.L_111 - .L_110)


	//   ....[0]....
.L_110:
        /*0178*/ 	.word	0x00000080


	//   ....[1]....
        /*017c*/ 	.word	0x00003130


	//   ....[2]....
        /*0180*/ 	.word	0x000041d0


	//----- nvinfo : EIATTR_MAX_THREADS
	.align		4
.L_111:
        /*0184*/ 	.byte	0x04, 0x05
        /*0186*/ 	.short	(.L_113 - .L_112)
.L_112:
        /*0188*/ 	.word	0x00000080
        /*018c*/ 	.word	0x00000001
        /*0190*/ 	.word	0x00000001


	//----- nvinfo : EIATTR_CRS_STACK_SIZE
	.align		4
.L_113:
        /*0194*/ 	.byte	0x04, 0x1e
        /*0196*/ 	.short	(.L_115 - .L_114)
.L_114:
        /*0198*/ 	.word	0x00000000


	//----- nvinfo : EIATTR_CBANK_PARAM_SIZE
	.align		4
.L_115:
        /*019c*/ 	.byte	0x03, 0x19
        /*019e*/ 	.short	0x0058


	//----- nvinfo : EIATTR_PARAM_CBANK
	.align		4
        /*01a0*/ 	.byte	0x04, 0x0a
        /*01a2*/ 	.short	(.L_117 - .L_116)
	.align		4
.L_116:
        /*01a4*/ 	.word	index@(.nv.constant0._Z25dotBasedInteractBwdKernelILj4ELj128ELj2ELj1ELj32ELj5ELj16ELj4EEvPK6__halfPS0_S3_jjjjjjjjjjjjjjjj)
        /*01a8*/ 	.short	0x0380
        /*01aa*/ 	.short	0x0058


	//----- nvinfo : EIATTR_SW_WAR
	.align		4
.L_117:
        /*01ac*/ 	.byte	0x04, 0x36
        /*01ae*/ 	.short	(.L_119 - .L_118)
.L_118:
        /*01b0*/ 	.word	0x00000008
.L_119:


//--------------------- .nv.callgraph             --------------------------
	.section	.nv.callgraph,"",@"SHT_CUDA_CALLGRAPH"
	.align	4
	.sectionentsize	8
	.align		4
        /*0000*/ 	.word	0x00000000
	.align		4
        /*0004*/ 	.word	0xffffffff
	.align		4
        /*0008*/ 	.word	0x00000000
	.align		4
        /*000c*/ 	.word	0xfffffffe
	.align		4
        /*0010*/ 	.word	0x00000000
	.align		4
        /*0014*/ 	.word	0xfffffffd
	.align		4
        /*0018*/ 	.word	0x00000000
	.align		4
        /*001c*/ 	.word	0xfffffffc


//--------------------- .text._Z35dotBasedInteractBwdKernelNonAlignedILj4ELj128ELj2ELj1ELj32ELj5ELj16ELj4EEvPK6__halfPS0_S3_jjjjjjjjjjjjjjjj --------------------------
	.section	.text._Z35dotBasedInteractBwdKernelNonAlignedILj4ELj128ELj2ELj1ELj32ELj5ELj16ELj4EEvPK6__halfPS0_S3_jjjjjjjjjjjjjjjj,"ax",@progbits
	.align	128
        .global         _Z35dotBasedInteractBwdKernelNonAlignedILj4ELj128ELj2ELj1ELj32ELj5ELj16ELj4EEvPK6__halfPS0_S3_jjjjjjjjjjjjjjjj
        .type           _Z35dotBasedInteractBwdKernelNonAlignedILj4ELj128ELj2ELj1ELj32ELj5ELj16ELj4EEvPK6__halfPS0_S3_jjjjjjjjjjjjjjjj,@function
        .size           _Z35dotBasedInteractBwdKernelNonAlignedILj4ELj128ELj2ELj1ELj32ELj5ELj16ELj4EEvPK6__halfPS0_S3_jjjjjjjjjjjjjjjj,(.L_x_119 - _Z35dotBasedInteractBwdKernelNonAlignedILj4ELj128ELj2ELj1ELj32ELj5ELj16ELj4EEvPK6__halfPS0_S3_jjjjjjjjjjjjjjjj)
        .other          _Z35dotBasedInteractBwdKernelNonAlignedILj4ELj128ELj2ELj1ELj32ELj5ELj16ELj4EEvPK6__halfPS0_S3_jjjjjjjjjjjjjjjj,@"STO_CUDA_ENTRY STV_DEFAULT"
_Z35dotBasedInteractBwdKernelNonAlignedILj4ELj128ELj2ELj1ELj32ELj5ELj16ELj4EEvPK6__halfPS0_S3_jjjjjjjjjjjjjjjj:
.text._Z35dotBasedInteractBwdKernelNonAlignedILj4ELj128ELj2ELj1ELj32ELj5ELj16ELj4EEvPK6__halfPS0_S3_jjjjjjjjjjjjjjjj:
[----:B------:R-:W-:Y:S01]  /*0000*/  LDC R1, c[0x0][0x37c] ;  /* 0x0000df00ff017b82 */ /* 0x000fe20000000800 */
[----:B------:R-:W0:Y:S07]  /*0010*/  S2R R13, SR_TID.X ;  /* 0x00000000000d7919 */ /* 0x000e2e0000002100 */
[----:B------:R-:W1:Y:S01]  /*0020*/  S2UR UR4, SR_CTAID.X ;  /* 0x00000000000479c3 */ /* 0x000e620000002500 */
[----:B------:R-:W2:Y:S01]  /*0030*/  LDCU UR5, c[0x0][0x398] ;  /* 0x00007300ff0577ac */ /* 0x000ea20008000800 */
[----:B-1----:R-:W-:Y:S01]  /*0040*/  USHF.L.U32 UR4, UR4, 0x2, URZ ;  /* 0x0000000204047899 */ /* 0x002fe200080006ff */
[----:B0-----:R-:W-:-:S05]  /*0050*/  SHF.R.U32.HI R0, RZ, 0x5, R13 ;  /* 0x00000005ff007819 */ /* 0x001fca000001160d */
[----:B------:R-:W-:-:S04]  /*0060*/  LOP3.LUT R2, R0, UR4, RZ, 0xfc, !PT ;  /* 0x0000000400027c12 */ /* 0x000fc8000f8efcff */
[----:B--2---:R-:W-:-:S13]  /*0070*/  ISETP.GE.U32.AND P0, PT, R2, UR5, PT ;  /* 0x0000000502007c0c */ /* 0x004fda000bf06070 */
[----:B------:R-:W-:Y:S05]  /*0080*/  @P0 EXIT ;  /* 0x000000000000094d */ /* 0x000fea0003800000 */
[----:B------:R-:W0:Y:S01]  /*0090*/  LDCU UR4, c[0x0][0x3d4] ;  /* 0x00007a80ff0477ac */ /* 0x000e220008000800 */
[----:B------:R-:W1:Y:S01]  /*00a0*/  S2UR UR7, SR_CgaCtaId ;  /* 0x00000000000779c3 */ /* 0x000e620000008800 */
[----:B------:R-:W-:Y:S01]  /*00b0*/  LOP3.LUT R13, R13, 0x1f, RZ, 0xc0, !PT ;  /* 0x0000001f0d0d7812 */ /* 0x000fe200078ec0ff */
[----:B------:R-:W-:Y:S01]  /*00c0*/  BSSY.RECONVERGENT B0, `(.L_x_0) ;  /* 0x0000039000007945 */ /* 0x000fe20003800200 */
[----:B------:R-:W2:Y:S01]  /*00d0*/  LDCU.64 UR12, c[0x0][0x3b0] ;  /* 0x00007600ff0c77ac */ /* 0x000ea20008000a00 */
[----:B------:R-:W3:Y:S04]  /*00e0*/  LDCU UR8, c[0x0][0x3a0] ;  /* 0x00007400ff0877ac */ /* 0x000ee80008000800 */
[----:B------:R-:W4:Y:S01]  /*00f0*/  LDC.64 R42, c[0x0][0x380] ;  /* 0x0000e000ff2a7b82 */ /* 0x000f220000000a00 */
[----:B------:R-:W-:Y:S01]  /*0100*/  UMOV UR5, 0x400 ;  /* 0x0000040000057882 */ /* 0x000fe20000000000 */
[----:B------:R-:W4:Y:S01]  /*0110*/  LDCU.64 UR10, c[0x0][0x358] ;  /* 0x00006b00ff0a77ac */ /* 0x000f220008000a00 */
[----:B0-----:R-:W-:Y:S01]  /*0120*/  USHF.R.U32.HI UR4, URZ, 0x1, UR4 ;  /* 0x00000001ff047899 */ /* 0x001fe20008011604 */
[----:B--2---:R-:W-:-:S05]  /*0130*/  ISETP.GE.U32.AND P0, PT, R13, UR12, PT ;  /* 0x0000000c0d007c0c */ /* 0x004fca000bf06070 */
[----:B------:R-:W-:Y:S01]  /*0140*/  IMAD R0, R0, UR4, RZ ;  /* 0x0000000400007c24 */ /* 0x000fe2000f8e02ff */
[----:B-1----:R-:W-:Y:S02]  /*0150*/  ULEA UR5, UR7, UR5, 0x18 ;  /* 0x0000000507057291 */ /* 0x002fe4000f8ec0ff */
[----:B---3--:R-:W-:Y:S01]  /*0160*/  UIADD3 UR6, UPT, UPT, UR13, UR8, URZ ;  /* 0x000000080d067290 */ /* 0x008fe2000fffe0ff */
[----:B------:R-:W-:-:S04]  /*0170*/  IMAD.SHL.U32 R0, R0, 0x2, RZ ;  /* 0x0000000200007824 */ /* 0x000fc800078e00ff */
[----:B------:R-:W-:Y:S02]  /*0180*/  VIADD R11, R0, UR5 ;  /* 0x00000005000b7c36 */ /* 0x000fe40008000000 */
[----:B------:R-:W-:-:S04]  /*0190*/  IMAD R3, R2, UR6, RZ ;  /* 0x0000000602037c24 */ /* 0x000fc8000f8e02ff */
[----:B----4-:R-:W-:Y:S01]  /*01a0*/  IMAD.WIDE.U32 R42, R3, 0x2, R42 ;  /* 0x00000002032a7825 */ /* 0x010fe200078e002a */
[----:B------:R-:W-:Y:S06]  /*01b0*/  @P0 BRA `(.L_x_1) ;  /* 0x0000000000a40947 */ /* 0x000fec0003800000 */
[----:B------:R-:W-:Y:S01]  /*01c0*/  LOP3.LUT R0, RZ, R13, RZ, 0x33, !PT ;  /* 0x0000000dff007212 */ /* 0x000fe200078e33ff */
[----:B------:R-:W-:Y:S01]  /*01d0*/  BSSY.RECONVERGENT B1, `(.L_x_2) ;  /* 0x0000016000017945 */ /* 0x000fe20003800200 */
[----:B------:R-:W-:-:S03]  /*01e0*/  IMAD.MOV.U32 R6, RZ, RZ, R13 ;  /* 0x000000ffff067224 */ /* 0x000fc600078e000d */
[----:B------:R-:W-:-:S05]  /*01f0*/  VIADD R0, R0, UR12 ;  /* 0x0000000c00007c36 */ /* 0x000fca0008000000 */
[C---:B------:R-:W-:Y:S02]  /*0200*/  LOP3.LUT R3, R0.reuse, 0x60, RZ, 0xc0, !PT ;  /* 0x0000006000037812 */ /* 0x040fe400078ec0ff */
[----:B------:R-:W-:Y:S02]  /*0210*/  ISETP.GE.U32.AND P1, PT, R0, 0x60, PT ;  /* 0x000000600000780c */ /* 0x000fe40003f26070 */
[----:B------:R-:W-:-:S13]  /*0220*/  ISETP.NE.AND P0, PT, R3, 0x60, PT ;  /* 0x000000600300780c */ /* 0x000fda0003f05270 */
[----:B------:R-:W-:Y:S05]  /*0230*/  @!P0 BRA `(.L_x_3) ;  /* 0x00000000003c8947 */ /* 0x000fea0003800000 */
[----:B------:R-:W-:Y:S01]  /*0240*/  LEA.HI R0, R0, 0x1, RZ, 0x1b ;  /* 0x0000000100007811 */ /* 0x000fe200078fd8ff */
[----:B------:R-:W-:Y:S01]  /*0250*/  IMAD.MOV.U32 R3, RZ, RZ, RZ ;  /* 0x000000ffff037224 */ /* 0x000fe200078e00ff */
[----:B------:R-:W-:Y:S02]  /*0260*/  MOV R6, R13 ;  /* 0x0000000d00067202 */ /* 0x000fe40000000f00 */
[----:B------:R-:W-:-:S07]  /*0270*/  LOP3.LUT R0, R0, 0x3, RZ, 0xc0, !PT ;  /* 0x0000000300007812 */ /* 0x000fce00078ec0ff */
.L_x_4:
[----:B------:R-:W-:-:S05]  /*0280*/  IADD3 R5, P0, PT, R6, UR8, RZ ;  /* 0x0000000806057c10 */ /* 0x000fca000ff1e0ff */
[----:B0-----:R-:W-:Y:S01]  /*0290*/  IMAD.X R7, RZ, RZ, RZ, P0 ;  /* 0x000000ffff077224 */ /* 0x001fe200000e06ff */
[----:B------:R-:W-:-:S04]  /*02a0*/  LEA R4, P0, R5, R42, 0x1 ;  /* 0x0000002a05047211 */ /* 0x000fc800078008ff */
[----:B------:R-:W-:-:S05]  /*02b0*/  LEA.HI.X R5, R5, R43, R7, 0x1, P0 ;  /* 0x0000002b05057211 */ /* 0x000fca00000f0c07 */
[----:B------:R-:W2:Y:S01]  /*02c0*/  LDG.E.U16.CONSTANT R4, desc[UR10][R4.64] ;  /* 0x0000000a04047981 */ /* 0x000ea2000c1e9500 */
[C---:B------:R-:W-:Y:S02]  /*02d0*/  IMAD R7, R6.reuse, 0x2, R11 ;  /* 0x0000000206077824 */ /* 0x040fe400078e020b */
[----:B------:R-:W-:Y:S02]  /*02e0*/  VIADD R3, R3, 0x1 ;  /* 0x0000000103037836 */ /* 0x000fe40000000000 */
[----:B------:R-:W-:-:S03]  /*02f0*/  VIADD R6, R6, 0x20 ;  /* 0x0000002006067836 */ /* 0x000fc60000000000 */
[----:B------:R-:W-:Y:S01]  /*0300*/  ISETP.NE.AND P0, PT, R3, R0, PT ;  /* 0x000000000300720c */ /* 0x000fe20003f05270 */
[----:B--2---:R0:W-:-:S12]  /*0310*/  STS.U16 [R7], R4 ;  /* 0x0000000407007388 */ /* 0x0041d80000000400 */
[----:B------:R-:W-:Y:S05]  /*0320*/  @P0 BRA `(.L_x_4) ;  /* 0xfffffffc00d40947 */ /* 0x000fea000383ffff */
.L_x_3:
[----:B------:R-:W-:Y:S05]  /*0330*/  BSYNC.RECONVERGENT B1 ;  /* 0x0000000000017941 */ /* 0x000fea0003800200 */
.L_x_2:
[----:B------:R-:W-:Y:S05]  /*0340*/  @!P1 BRA `(.L_x_1) ;  /* 0x0000000000409947 */ /* 0x000fea0003800000 */
.L_x_5:
[----:B-1----:R-:W-:-:S04]  /*0350*/  IADD3 R3, P0, PT, R6, UR8, RZ ;  /* 0x0000000806037c10 */ /* 0x002fc8000ff1e0ff */
[----:B------:R-:W-:Y:S02]  /*0360*/  IADD3.X R0, PT, PT, RZ, RZ, RZ, P0, !PT ;  /* 0x000000ffff007210 */ /* 0x000fe400007fe4ff */
[----:B0-----:R-:W-:-:S04]  /*0370*/  LEA R4, P0, R3, R42, 0x1 ;  /* 0x0000002a03047211 */ /* 0x001fc800078008ff */
[----:B------:R-:W-:-:S05]  /*0380*/  LEA.HI.X R5, R3, R43, R0, 0x1, P0 ;  /* 0x0000002b03057211 */ /* 0x000fca00000f0c00 */
[----:B------:R-:W2:Y:S04]  /*0390*/  LDG.E.U16.CONSTANT R9, desc[UR10][R4.64] ;  /* 0x0000000a04097981 */ /* 0x000ea8000c1e9500 */
[----:B------:R-:W3:Y:S04]  /*03a0*/  LDG.E.U16.CONSTANT R0, desc[UR10][R4.64+0x40] ;  /* 0x0000400a04007981 */ /* 0x000ee8000c1e9500 */
[----:B------:R-:W4:Y:S04]  /*03b0*/  LDG.E.U16.CONSTANT R3, desc[UR10][R4.64+0x80] ;  /* 0x0000800a04037981 */ /* 0x000f28000c1e9500 */
[----:B------:R-:W5:Y:S01]  /*03c0*/  LDG.E.U16.CONSTANT R7, desc[UR10][R4.64+0xc0] ;  /* 0x0000c00a04077981 */ /* 0x000f62000c1e9500 */
[----:B------:R-:W-:-:S02]  /*03d0*/  IMAD R8, R6, 0x2, R11 ;  /* 0x0000000206087824 */ /* 0x000fc400078e020b */
[----:B------:R-:W-:-:S05]  /*03e0*/  VIADD R6, R6, 0x80 ;  /* 0x0000008006067836 */ /* 0x000fca0000000000 */
[----:B------:R-:W-:Y:S01]  /*03f0*/  ISETP.GE.U32.AND P0, PT, R6, UR12, PT ;  /* 0x0000000c06007c0c */ /* 0x000fe2000bf06070 */
[----:B--2---:R1:W-:Y:S04]  /*0400*/  STS.U16 [R8], R9 ;  /* 0x0000000908007388 */ /* 0x0043e80000000400 */
[----:B---3--:R1:W-:Y:S04]  /*0410*/  STS.U16 [R8+0x40], R0 ;  /* 0x0000400008007388 */ /* 0x0083e80000000400 */
[----:B----4-:R1:W-:Y:S04]  /*0420*/  STS.U16 [R8+0x80], R3 ;  /* 0x0000800308007388 */ /* 0x0103e80000000400 */
[----:B-----5:R1:W-:Y:S01]  /*0430*/  STS.U16 [R8+0xc0], R7 ;  /* 0x0000c00708007388 */ /* 0x0203e20000000400 */
[----:B------:R-:W-:Y:S05]  /*0440*/  @!P0 BRA `(.L_x_5) ;  /* 0xfffffffc00c08947 */ /* 0x000fea000383ffff */
.L_x_1:
[----:B------:R-:W-:Y:S05]  /*0450*/  BSYNC.RECONVERGENT B0 ;  /* 0x0000000000007941 */ /* 0x000fea0003800200 */
.L_x_0:
[----:B------:R-:W2:Y:S01]  /*0460*/  LDCU UR4, c[0x0][0x3a4] ;  /* 0x00007480ff0477ac */ /* 0x000ea20008000800 */
[----:B------:R-:W3:Y:S01]  /*0470*/  LDC R10, c[0x0][0x3c0] ;  /* 0x0000f000ff0a7b82 */ /* 0x000ee20000000800 */
[----:B------:R-:W-:Y:S01]  /*0480*/  BSSY.RECONVERGENT B0, `(.L_x_6) ;  /* 0x00000e4000007945 */ /* 0x000fe20003800200 */
[----:B------:R-:W0:Y:S01]  /*0490*/  LDCU UR5, c[0x0][0x39c] ;  /* 0x00007380ff0577ac */ /* 0x000e220008000800 */
[----:B--2---:R-:W-:Y:S01]  /*04a0*/  ISETP.GE.U32.AND P0, PT, R13, UR4, PT ;  /* 0x000000040d007c0c */ /* 0x004fe2000bf06070 */
[----:B0-----:R-:W-:Y:S02]  /*04b0*/  IMAD.U32 R4, RZ, RZ, UR5 ;  /* 0x00000005ff047e24 */ /* 0x001fe4000f8e00ff */
[----:B---3--:R-:W-:-:S03]  /*04c0*/  IMAD R10, R10, 0x2, R11 ;  /* 0x000000020a0a7824 */ /* 0x008fc600078e020b */
[----:B-1----:R-:W-:Y:S01]  /*04d0*/  IADD3 R0, PT, PT, R4, -0x1, RZ ;  /* 0xffffffff04007810 */ /* 0x002fe20007ffe0ff */
[----:B------:R-:W-:-:S06]  /*04e0*/  NOP ;  /* 0x0000000000007918 */ /* 0x000fcc0000000000 */
[----:B------:R-:W-:Y:S05]  /*04f0*/  @P0 BRA `(.L_x_7) ;  /* 0x0000000c00700947 */ /* 0x000fea0003800000 */
[----:B------:R-:W-:-:S13]  /*0500*/  ISETP.NE.AND P0, PT, R4, RZ, PT ;  /* 0x000000ff0400720c */ /* 0x000fda0003f05270 */
[----:B------:R-:W-:Y:S05]  /*0510*/  @!P0 BRA `(.L_x_8) ;  /* 0x0000000800548947 */ /* 0x000fea0003800000 */
[----:B------:R-:W0:Y:S01]  /*0520*/  LDC R18, c[0x0][0x3bc] ;  /* 0x0000ef00ff127b82 */ /* 0x000e220000000800 */
[C---:B------:R-:W-:Y:S01]  /*0530*/  ISETP.GE.U32.AND P0, PT, R4.reuse, 0x4, PT ;  /* 0x000000040400780c */ /* 0x040fe20003f06070 */
[C---:B------:R-:W-:Y:S01]  /*0540*/  VIADD R6, R13.reuse, 0xffffffff ;  /* 0xffffffff0d067836 */ /* 0x040fe20000000000 */
[----:B------:R-:W-:Y:S01]  /*0550*/  LOP3.LUT R20, R4, 0x3, RZ, 0xc0, !PT ;  /* 0x0000000304147812 */ /* 0x000fe200078ec0ff */
[----:B------:R-:W-:Y:S01]  /*0560*/  IMAD.MOV.U32 R8, RZ, RZ, RZ ;  /* 0x000000ffff087224 */ /* 0x000fe200078e00ff */
[----:B------:R-:W-:Y:S01]  /*0570*/  PRMT R3, RZ, 0x7610, R3 ;  /* 0x00007610ff037816 */ /* 0x000fe20000000003 */
[----:B------:R-:W-:-:S05]  /*0580*/  IMAD R6, R13, R6, RZ ;  /* 0x000000060d067224 */ /* 0x000fca00078e02ff */
[----:B------:R-:W-:Y:S01]  /*0590*/  SHF.R.U32.HI R6, RZ, 0x1, R6 ;  /* 0x00000001ff067819 */ /* 0x000fe20000011606 */
[----:B0-----:R-:W-:Y:S02]  /*05a0*/  IMAD R5, R13, R18, RZ ;  /* 0x000000120d057224 */ /* 0x001fe400078e02ff */
[----:B------:R-:W-:Y:S05]  /*05b0*/  @!P0 BRA `(.L_x_9) ;  /* 0x00000004006c8947 */ /* 0x000fea0003800000 */
[----:B------:R-:W-:Y:S01]  /*05c0*/  ISETP.GT.U32.AND P2, PT, R13, RZ, PT ;  /* 0x000000ff0d00720c */ /* 0x000fe20003f44070 */
[----:B------:R-:W-:Y:S01]  /*05d0*/  IMAD R7, R6, 0x2, R11 ;  /* 0x0000000206077824 */ /* 0x000fe200078e020b */
[----:B------:R-:W-:Y:S01]  /*05e0*/  PRMT R8, RZ, 0x7610, R8 ;  /* 0x00007610ff087816 */ /* 0x000fe20000000008 */
[----:B------:R-:W-:Y:S01]  /*05f0*/  IMAD R9, R5, 0x2, R10 ;  /* 0x0000000205097824 */ /* 0x000fe200078e020a */
[C---:B------:R-:W-:Y:S02]  /*0600*/  ISETP.GE.U32.OR P1, PT, R13.reuse, R4, !P2 ;  /* 0x000000040d00720c */ /* 0x040fe40005726470 */
[C---:B------:R-:W-:Y:S02]  /*0610*/  ISETP.GE.U32.AND P3, PT, R13.reuse, RZ, PT ;  /* 0x000000ff0d00720c */ /* 0x040fe40003f66070 */
[----:B------:R-:W-:Y:S02]  /*0620*/  ISETP.GT.U32.AND P0, PT, R13, 0x1, PT ;  /* 0x000000010d00780c */ /* 0x000fe40003f04070 */
[----:B------:R-:W-:-:S02]  /*0630*/  PRMT R12, RZ, 0x7610, R12 ;  /* 0x00007610ff0c7816 */ /* 0x000fc4000000000c */
[C---:B------:R-:W-:Y:S01]  /*0640*/  ISETP.GE.U32.OR P0, PT, R13.reuse, R4, !P0 ;  /* 0x000000040d00720c */ /* 0x040fe20004706470 */
[----:B------:R-:W-:Y:S01]  /*0650*/  @P2 IMAD.IADD R17, R13, 0x1, R18 ;  /* 0x000000010d112824 */ /* 0x000fe200078e0212 */
[----:B------:R-:W-:Y:S02]  /*0660*/  PRMT R14, RZ, 0x7610, R14 ;  /* 0x00007610ff0e7816 */ /* 0x000fe4000000000e */
[----:B------:R-:W-:Y:S01]  /*0670*/  PRMT R16, RZ, 0x7610, R16 ;  /* 0x00007610ff107816 */ /* 0x000fe20000000010 */
[----:B------:R-:W0:Y:S01]  /*0680*/  @!P1 LDS.U16 R8, [R7] ;  /* 0x0000000007089984 */ /* 0x000e220000000400 */
[----:B------:R-:W-:Y:S01]  /*0690*/  @P2 IMAD R17, R17, 0x2, R10 ;  /* 0x0000000211112824 */ /* 0x000fe200078e020a */
[C---:B------:R-:W-:Y:S02]  /*06a0*/  @P3 LEA R15, R13.reuse, R10, 0x1 ;  /* 0x0000000a0d0f3211 */ /* 0x040fe400078e08ff */
[----:B0-----:R-:W-:Y:S01]  /*06b0*/  @!P1 STS.U16 [R9], R8 ;  /* 0x0000000809009388 */ /* 0x001fe20000000400 */
[----:B------:R-:W-:-:S03]  /*06c0*/  ISETP.GT.U32.AND P1, PT, R13, 0x2, PT ;  /* 0x000000020d00780c */ /* 0x000fc60003f24070 */
[----:B------:R0:W-:Y:S01]  /*06d0*/  @P3 STS.U16 [R15], R8 ;  /* 0x000000080f003388 */ /* 0x0001e20000000400 */
[----:B------:R-:W-:-:S03]  /*06e0*/  ISETP.GE.U32.OR P1, PT, R13, R4, !P1 ;  /* 0x000000040d00720c */ /* 0x000fc60004f26470 */
[----:B------:R-:W1:Y:S01]  /*06f0*/  @!P0 LDS.U16 R12, [R7+0x2] ;  /* 0x00000200070c8984 */ /* 0x000e620000000400 */
[----:B0-----:R-:W-:-:S03]  /*0700*/  LOP3.LUT R8, R4, 0xfffffffc, RZ, 0xc0, !PT ;  /* 0xfffffffc04087812 */ /* 0x001fc600078ec0ff */
[----:B-1----:R-:W-:Y:S01]  /*0710*/  @!P0 STS.U16 [R9+0x2], R12 ;  /* 0x0000020c09008388 */ /* 0x002fe20000000400 */
[----:B------:R-:W-:-:S03]  /*0720*/  ISETP.GT.U32.AND P0, PT, R13, 0x3, PT ;  /* 0x000000030d00780c */ /* 0x000fc60003f04070 */
[----:B------:R-:W-:Y:S01]  /*0730*/  @P2 STS.U16 [R17], R12 ;  /* 0x0000000c11002388 */ /* 0x000fe20000000400 */
[C---:B------:R-:W-:Y:S02]  /*0740*/  ISETP.GE.U32.AND P2, PT, R13.reuse, 0x2, PT ;  /* 0x000000020d00780c */ /* 0x040fe40003f46070 */
[----:B------:R-:W-:Y:S01]  /*0750*/  ISETP.GE.U32.OR P0, PT, R13, R4, !P0 ;  /* 0x000000040d00720c */ /* 0x000fe20004706470 */
[----:B------:R-:W0:Y:S10]  /*0760*/  @!P1 LDS.U16 R14, [R7+0x4] ;  /* 0x00000400070e9984 */ /* 0x000e340000000400 */
[----:B------:R-:W-:-:S04]  /*0770*/  @P2 IMAD R15, R18, 0x2, R13 ;  /* 0x00000002120f2824 */ /* 0x000fc800078e020d */
[----:B------:R-:W-:Y:S01]  /*0780*/  @P2 IMAD R15, R15, 0x2, R10 ;  /* 0x000000020f0f2824 */ /* 0x000fe200078e020a */
[----:B0-----:R-:W-:Y:S01]  /*0790*/  @!P1 STS.U16 [R9+0x4], R14 ;  /* 0x0000040e09009388 */ /* 0x001fe20000000400 */
[----:B------:R-:W-:-:S03]  /*07a0*/  ISETP.GE.U32.AND P1, PT, R13, 0x3, PT ;  /* 0x000000030d00780c */ /* 0x000fc60003f26070 */
[----:B------:R-:W-:Y:S04]  /*07b0*/  @P2 STS.U16 [R15], R14 ;  /* 0x0000000e0f002388 */ /* 0x000fe80000000400 */
[----:B------:R-:W0:Y:S06]  /*07c0*/  @!P0 LDS.U16 R16, [R7+0x6] ;  /* 0x0000060007108984 */ /* 0x000e2c0000000400 */
[----:B------:R-:W-:-:S05]  /*07d0*/  @P1 IMAD R17, R18, 0x3, R13 ;  /* 0x0000000312111824 */ /* 0x000fca00078e020d */
[----:B------:R-:W-:Y:S01]  /*07e0*/  @P1 LEA R17, R17, R10, 0x1 ;  /* 0x0000000a11111211 */ /* 0x000fe200078e08ff */
[----:B0-----:R0:W-:Y:S01]  /*07f0*/  @!P0 STS.U16 [R9+0x6], R16 ;  /* 0x0000061009008388 */ /* 0x0011e20000000400 */
[----:B------:R-:W-:-:S03]  /*0800*/  ISETP.NE.AND P0, PT, R8, 0x4, PT ;  /* 0x000000040800780c */ /* 0x000fc60003f05270 */
[----:B------:R0:W-:Y:S10]  /*0810*/  @P1 STS.U16 [R17], R16 ;  /* 0x0000001011001388 */ /* 0x0001f40000000400 */
[----:B0-----:R-:W-:Y:S05]  /*0820*/  @!P0 BRA `(.L_x_9) ;  /* 0x0000000000d08947 */ /* 0x001fea0003800000 */
[----:B------:R-:W0:Y:S01]  /*0830*/  LDCU UR7, c[0x0][0x39c] ;  /* 0x00007380ff0777ac */ /* 0x000e220008000800 */
[----:B------:R-:W-:-:S05]  /*0840*/  UMOV UR4, 0x4 ;  /* 0x0000000400047882 */ /* 0x000fca0000000000 */
.L_x_10:
[----:B0-----:R-:W-:Y:S01]  /*0850*/  IMAD.U32 R4, RZ, RZ, UR7 ;  /* 0x00000007ff047e24 */ /* 0x001fe2000f8e00ff */
[C---:B------:R-:W-:Y:S01]  /*0860*/  ISETP.LE.U32.AND P3, PT, R13.reuse, UR4, PT ;  /* 0x000000040d007c0c */ /* 0x040fe2000bf63070 */
[----:B------:R-:W-:Y:S01]  /*0870*/  VIADD R12, R6, UR4 ;  /* 0x00000004060c7c36 */ /* 0x000fe20008000000 */
[----:B-1----:R-:W-:Y:S01]  /*0880*/  PRMT R14, RZ, 0x7610, R14 ;  /* 0x00007610ff0e7816 */ /* 0x002fe2000000000e */
[----:B------:R-:W-:Y:S01]  /*0890*/  UIADD3 UR5, UPT, UPT, UR4, 0x1, URZ ;  /* 0x0000000104057890 */ /* 0x000fe2000fffe0ff */
[C---:B------:R-:W-:Y:S01]  /*08a0*/  ISETP.GE.U32.OR P0, PT, R13.reuse, R4, P3 ;  /* 0x000000040d00720c */ /* 0x040fe20001f06470 */
[----:B------:R-:W-:Y:S01]  /*08b0*/  IMAD R17, R12, 0x2, R11 ;  /* 0x000000020c117824 */ /* 0x000fe200078e020b */
[----:B------:R-:W-:Y:S01]  /*08c0*/  ISETP.LT.U32.AND P2, PT, R13, UR4, PT ;  /* 0x000000040d007c0c */ /* 0x000fe2000bf41070 */
[----:B------:R-:W-:Y:S01]  /*08d0*/  VIADD R9, R5, UR4 ;  /* 0x0000000405097c36 */ /* 0x000fe20008000000 */
[----:B------:R-:W-:Y:S01]  /*08e0*/  PRMT R15, RZ, 0x7610, R15 ;  /* 0x00007610ff0f7816 */ /* 0x000fe2000000000f */
[----:B------:R-:W-:Y:S01]  /*08f0*/  UIADD3 UR6, UPT, UPT, UR4, 0x2, URZ ;  /* 0x0000000204067890 */ /* 0x000fe2000fffe0ff */
[----:B------:R-:W-:-:S02]  /*0900*/  ISETP.LE.U32.AND P1, PT, R13, UR5, PT ;  /* 0x000000050d007c0c */ /* 0x000fc4000bf23070 */
[----:B------:R-:W-:Y:S02]  /*0910*/  LEA R19, R9, R10, 0x1 ;  /* 0x0000000a09137211 */ /* 0x000fe400078e08ff */
[----:B------:R-:W-:Y:S02]  /*0920*/  ISETP.GE.U32.OR P1, PT, R13, R4, P1 ;  /* 0x000000040d00720c */ /* 0x000fe40000f26470 */
[----:B------:R-:W-:Y:S01]  /*0930*/  PRMT R16, RZ, 0x7610, R16 ;  /* 0x00007610ff107816 */ /* 0x000fe20000000010 */
[----:B------:R-:W0:Y:S02]  /*0940*/  @!P0 LDS.U16 R14, [R17] ;  /* 0x00000000110e8984 */ /* 0x000e240000000400 */
[----:B------:R-:W1:Y:S02]  /*0950*/  @!P2 LDC R12, c[0x0][0x3bc] ;  /* 0x0000ef00ff0cab82 */ /* 0x000e640000000800 */
[----:B-1----:R-:W-:-:S06]  /*0960*/  @!P2 IMAD R7, R12, UR4, R13 ;  /* 0x000000040c07ac24 */ /* 0x002fcc000f8e020d */
[----:B------:R-:W1:Y:S01]  /*0970*/  @!P3 LDC R12, c[0x0][0x3bc] ;  /* 0x0000ef00ff0cbb82 */ /* 0x000e620000000800 */
[----:B------:R-:W-:Y:S01]  /*0980*/  @!P2 IMAD R9, R7, 0x2, R10 ;  /* 0x000000020709a824 */ /* 0x000fe200078e020a */
[----:B0-----:R-:W-:Y:S01]  /*0990*/  @!P0 STS.U16 [R19], R14 ;  /* 0x0000000e13008388 */ /* 0x001fe20000000400 */
[----:B------:R-:W-:-:S03]  /*09a0*/  ISETP.LE.U32.AND P0, PT, R13, UR6, PT ;  /* 0x000000060d007c0c */ /* 0x000fc6000bf03070 */
[----:B------:R0:W-:Y:S01]  /*09b0*/  @!P2 STS.U16 [R9], R14 ;  /* 0x0000000e0900a388 */ /* 0x0001e20000000400 */
[C---:B------:R-:W-:Y:S02]  /*09c0*/  ISETP.GE.U32.OR P0, PT, R13.reuse, R4, P0 ;  /* 0x000000040d00720c */ /* 0x040fe40000706470 */
[----:B------:R-:W-:Y:S01]  /*09d0*/  ISETP.LT.U32.AND P2, PT, R13, UR6, PT ;  /* 0x000000060d007c0c */ /* 0x000fe2000bf41070 */
[----:B------:R-:W2:Y:S01]  /*09e0*/  @!P1 LDS.U16 R15, [R17+0x2] ;  /* 0x00000200110f9984 */ /* 0x000ea20000000400 */
[----:B-1----:R-:W-:Y:S01]  /*09f0*/  @!P3 IMAD R7, R12, UR5, R13 ;  /* 0x000000050c07bc24 */ /* 0x002fe2000f8e020d */
[----:B------:R-:W-:Y:S02]  /*0a00*/  UIADD3 UR5, UPT, UPT, UR4, 0x3, URZ ;  /* 0x0000000304057890 */ /* 0x000fe4000fffe0ff */
[----:B------:R-:W-:Y:S01]  /*0a10*/  UIADD3 UR4, UPT, UPT, UR4, 0x4, URZ ;  /* 0x0000000404047890 */ /* 0x000fe2000fffe0ff */
[----:B------:R-:W-:-:S07]  /*0a20*/  @!P3 IMAD R12, R7, 0x2, R10 ;  /* 0x00000002070cb824 */ /* 0x000fce00078e020a */
[----:B0-----:R-:W0:Y:S02]  /*0a30*/  @!P2 LDC R14, c[0x0][0x3bc] ;  /* 0x0000ef00ff0eab82 */ /* 0x001e240000000800 */
[----:B0-----:R-:W-:Y:S01]  /*0a40*/  @!P2 IMAD R7, R14, UR6, R13 ;  /* 0x000000060e07ac24 */ /* 0x001fe2000f8e020d */
[----:B------:R-:W-:Y:S01]  /*0a50*/  PRMT R14, RZ, 0x7610, R14 ;  /* 0x00007610ff0e7816 */ /* 0x000fe2000000000e */
[----:B--2---:R-:W-:Y:S01]  /*0a60*/  @!P1 STS.U16 [R19+0x2], R15 ;  /* 0x0000020f13009388 */ /* 0x004fe20000000400 */
[----:B------:R-:W-:Y:S01]  /*0a70*/  ISETP.LE.U32.AND P1, PT, R13, UR5, PT ;  /* 0x000000050d007c0c */ /* 0x000fe2000bf23070 */
[----:B------:R-:W-:Y:S02]  /*0a80*/  @!P2 IMAD R9, R7, 0x2, R10 ;  /* 0x000000020709a824 */ /* 0x000fe400078e020a */
[----:B------:R0:W-:Y:S01]  /*0a90*/  @!P3 STS.U16 [R12], R15 ;  /* 0x0000000f0c00b388 */ /* 0x0001e20000000400 */
[C---:B------:R-:W-:Y:S02]  /*0aa0*/  ISETP.GE.U32.OR P1, PT, R13.reuse, R4, P1 ;  /* 0x000000040d00720c */ /* 0x040fe40000f26470 */
[----:B------:R-:W-:Y:S01]  /*0ab0*/  ISETP.LT.U32.AND P3, PT, R13, UR5, PT ;  /* 0x000000050d007c0c */ /* 0x000fe2000bf61070 */
[----:B------:R-:W1:-:S12]  /*0ac0*/  @!P0 LDS.U16 R16, [R17+0x4] ;  /* 0x0000040011108984 */ /* 0x000e580000000400 */
[----:B0-----:R-:W0:Y:S02]  /*0ad0*/  @!P3 LDC R12, c[0x0][0x3bc] ;  /* 0x0000ef00ff0cbb82 */ /* 0x001e240000000800 */
[----:B0-----:R-:W-:Y:S01]  /*0ae0*/  @!P3 IMAD R7, R12, UR5, R13 ;  /* 0x000000050c07bc24 */ /* 0x001fe2000f8e020d */
[----:B-1----:R-:W-:Y:S03]  /*0af0*/  @!P0 STS.U16 [R19+0x4], R16 ;  /* 0x0000041013008388 */ /* 0x002fe60000000400 */
[----:B------:R-:W-:Y:S01]  /*0b00*/  @!P3 IMAD R7, R7, 0x2, R10 ;  /* 0x000000020707b824 */ /* 0x000fe200078e020a */
[----:B------:R-:W-:Y:S01]  /*0b10*/  ISETP.NE.AND P0, PT, R8, UR4, PT ;  /* 0x0000000408007c0c */ /* 0x000fe2000bf05270 */
[----:B------:R-:W-:Y:S04]  /*0b20*/  @!P2 STS.U16 [R9], R16 ;  /* 0x000000100900a388 */ /* 0x000fe80000000400 */
[----:B------:R-:W0:Y:S04]  /*0b30*/  @!P1 LDS.U16 R14, [R17+0x6] ;  /* 0x00000600110e9984 */ /* 0x000e280000000400 */
[----:B0-----:R1:W-:Y:S04]  /*0b40*/  @!P1 STS.U16 [R19+0x6], R14 ;  /* 0x0000060e13009388 */ /* 0x0013e80000000400 */
[----:B------:R1:W-:Y:S01]  /*0b50*/  @!P3 STS.U16 [R7], R14 ;  /* 0x0000000e0700b388 */ /* 0x0003e20000000400 */
[----:B------:R-:W-:Y:S05]  /*0b60*/  @P0 BRA `(.L_x_10) ;  /* 0xfffffffc00380947 */ /* 0x000fea000383ffff */
.L_x_9:
[----:B------:R-:W-:Y:S01]  /*0b70*/  ISETP.NE.AND P0, PT, R20, RZ, PT ;  /* 0x000000ff1400720c */ /* 0x000fe20003f05270 */
[----:B------:R-:W-:-:S12]  /*0b80*/  BSSY.RECONVERGENT B1, `(.L_x_8) ;  /* 0x000002e000017945 */ /* 0x000fd80003800200 */
[----:B------:R-:W-:Y:S05]  /*0b90*/  @!P0 BRA `(.L_x_11) ;  /* 0x0000000000b08947 */ /* 0x000fea0003800000 */
[----:B------:R-:W-:Y:S02]  /*0ba0*/  ISETP.NE.AND P0, PT, R20, 0x1, PT ;  /* 0x000000011400780c */ /* 0x000fe40003f05270 */
[----:B-1----:R-:W-:-:S04]  /*0bb0*/  LOP3.LUT R7, R4, 0x1, RZ, 0xc0, !PT ;  /* 0x0000000104077812 */ /* 0x002fc800078ec0ff */
[----:B------:R-:W-:-:S07]  /*0bc0*/  ISETP.NE.U32.AND P1, PT, R7, 0x1, PT ;  /* 0x000000010700780c */ /* 0x000fce0003f25070 */
[----:B------:R-:W-:Y:S06]  /*0bd0*/  @!P0 BRA `(.L_x_12) ;  /* 0x0000000000648947 */ /* 0x000fec0003800000 */
[CC--:B------:R-:W-:Y:S01]  /*0be0*/  ISETP.GE.U32.AND P2, PT, R8.reuse, R13.reuse, PT ;  /* 0x0000000d0800720c */ /* 0x0c0fe20003f46070 */
[----:B------:R-:W-:Y:S01]  /*0bf0*/  VIADD R14, R8, 0x1 ;  /* 0x00000001080e7836 */ /* 0x000fe20000000000 */
[----:B------:R-:W-:Y:S01]  /*0c00*/  IADD3 R12, PT, PT, R6, R8, RZ ;  /* 0x00000008060c7210 */ /* 0x000fe20007ffe0ff */
[----:B------:R-:W-:Y:S01]  /*0c10*/  IMAD.IADD R7, R5, 0x1, R8 ;  /* 0x0000000105077824 */ /* 0x000fe200078e0208 */
[----:B------:R-:W-:Y:S02]  /*0c20*/  ISETP.GE.U32.OR P4, PT, R13, R4, P2 ;  /* 0x000000040d00720c */ /* 0x000fe40001786470 */
[-C--:B------:R-:W-:Y:S01]  /*0c30*/  ISETP.GT.U32.AND P3, PT, R8, R13.reuse, PT ;  /* 0x0000000d0800720c */ /* 0x080fe20003f64070 */
[----:B------:R-:W-:Y:S01]  /*0c40*/  IMAD R16, R12, 0x2, R11 ;  /* 0x000000020c107824 */ /* 0x000fe200078e020b */
[----:B------:R-:W-:Y:S01]  /*0c50*/  PRMT R9, RZ, 0x7610, R9 ;  /* 0x00007610ff097816 */ /* 0x000fe20000000009 */
[----:B------:R-:W-:Y:S01]  /*0c60*/  IMAD R18, R7, 0x2, R10 ;  /* 0x0000000207127824 */ /* 0x000fe200078e020a */
[----:B------:R-:W-:-:S02]  /*0c70*/  ISETP.GE.U32.AND P0, PT, R14, R13, PT ;  /* 0x0000000d0e00720c */ /* 0x000fc40003f06070 */
[----:B------:R-:W-:Y:S02]  /*0c80*/  PRMT R7, RZ, 0x7610, R7 ;  /* 0x00007610ff077816 */ /* 0x000fe40000000007 */
[----:B------:R-:W-:-:S03]  /*0c90*/  ISETP.GE.U32.OR P0, PT, R13, R4, P0 ;  /* 0x000000040d00720c */ /* 0x000fc60000706470 */
[----:B------:R-:W0:Y:S02]  /*0ca0*/  @!P4 LDS.U16 R9, [R16] ;  /* 0x000000001009c984 */ /* 0x000e240000000400 */
[----:B------:R-:W1:Y:S02]  /*0cb0*/  @!P3 LDC R15, c[0x0][0x3bc] ;  /* 0x0000ef00ff0fbb82 */ /* 0x000e640000000800 */
[C---:B-1----:R-:W-:Y:S02]  /*0cc0*/  @!P3 IMAD R15, R8.reuse, R15, R13 ;  /* 0x0000000f080fb224 */ /* 0x042fe400078e020d */
[----:B------:R-:W-:-:S03]  /*0cd0*/  VIADD R8, R8, 0x2 ;  /* 0x0000000208087836 */ /* 0x000fc60000000000 */
[----:B------:R-:W-:Y:S02]  /*0ce0*/  @!P3 LEA R12, R15, R10, 0x1 ;  /* 0x0000000a0f0cb211 */ /* 0x000fe400078e08ff */
[----:B------:R-:W1:Y:S01]  /*0cf0*/  @!P2 LDC R15, c[0x0][0x3bc] ;  /* 0x0000ef00ff0fab82 */ /* 0x000e620000000800 */
[----:B0-----:R-:W-:Y:S04]  /*0d00*/  @!P4 STS.U16 [R18], R9 ;  /* 0x000000091200c388 */ /* 0x001fe80000000400 */
[----:B------:R-:W-:Y:S04]  /*0d10*/  @!P3 STS.U16 [R12], R9 ;  /* 0x000000090c00b388 */ /* 0x000fe80000000400 */
[----:B------:R-:W0:Y:S01]  /*0d20*/  @!P0 LDS.U16 R7, [R16+0x2] ;  /* 0x0000020010078984 */ /* 0x000e220000000400 */
[----:B-1----:R-:W-:-:S04]  /*0d30*/  @!P2 IMAD R15, R14, R15, R13 ;  /* 0x0000000f0e0fa224 */ /* 0x002fc800078e020d */
[----:B------:R-:W-:Y:S01]  /*0d40*/  @!P2 IMAD R14, R15, 0x2, R10 ;  /* 0x000000020f0ea824 */ /* 0x000fe200078e020a */
[----:B0-----:R0:W-:Y:S04]  /*0d50*/  @!P0 STS.U16 [R18+0x2], R7 ;  /* 0x0000020712008388 */ /* 0x0011e80000000400 */
[----:B------:R0:W-:Y:S02]  /*0d60*/  @!P2 STS.U16 [R14], R7 ;  /* 0x000000070e00a388 */ /* 0x0001e40000000400 */
.L_x_12:
[----:B------:R-:W-:Y:S05]  /*0d70*/  @P1 BRA `(.L_x_11) ;  /* 0x0000000000381947 */ /* 0x000fea0003800000 */
[CC--:B------:R-:W-:Y:S02]  /*0d80*/  ISETP.GE.U32.AND P0, PT, R8.reuse, R13.reuse, PT ;  /* 0x0000000d0800720c */ /* 0x0c0fe40003f06070 */
[----:B------:R-:W-:Y:S02]  /*0d90*/  ISETP.GT.U32.AND P1, PT, R8, R13, PT ;  /* 0x0000000d0800720c */ /* 0x000fe40003f24070 */
[----:B------:R-:W-:-:S11]  /*0da0*/  ISETP.GE.U32.OR P0, PT, R13, R4, P0 ;  /* 0x000000040d00720c */ /* 0x000fd60000706470 */
[----:B0-----:R-:W0:Y:S02]  /*0db0*/  @!P1 LDC R7, c[0x0][0x3bc] ;  /* 0x0000ef00ff079b82 */ /* 0x001e240000000800 */
[----:B------:R-:W-:Y:S01]  /*0dc0*/  @!P0 IMAD.IADD R6, R6, 0x1, R8 ;  /* 0x0000000106068824 */ /* 0x000fe200078e0208 */
[----:B------:R-:W-:-:S03]  /*0dd0*/  @!P0 IADD3 R5, PT, PT, R5, R8, RZ ;  /* 0x0000000805058210 */ /* 0x000fc60007ffe0ff */
[----:B------:R-:W-:Y:S02]  /*0de0*/  @!P0 IMAD R6, R6, 0x2, R11 ;  /* 0x0000000206068824 */ /* 0x000fe400078e020b */
[----:B------:R-:W-:-:S04]  /*0df0*/  @!P0 IMAD R5, R5, 0x2, R10 ;  /* 0x0000000205058824 */ /* 0x000fc800078e020a */
[----:B------:R-:W1:Y:S01]  /*0e00*/  @!P0 LDS.U16 R6, [R6] ;  /* 0x0000000006068984 */ /* 0x000e620000000400 */
[----:B0-----:R-:W-:-:S04]  /*0e10*/  @!P1 IMAD R7, R8, R7, R13 ;  /* 0x0000000708079224 */ /* 0x001fc800078e020d */
[----:B------:R-:W-:Y:S01]  /*0e20*/  @!P1 IMAD R8, R7, 0x2, R10 ;  /* 0x0000000207089824 */ /* 0x000fe200078e020a */
[----:B-1----:R-:W-:Y:S01]  /*0e30*/  @!P0 PRMT R3, R6, 0x7610, R3 ;  /* 0x0000761006038816 */ /* 0x002fe20000000003 */
[----:B------:R2:W-:Y:S04]  /*0e40*/  @!P0 STS.U16 [R5], R6 ;  /* 0x0000000605008388 */ /* 0x0005e80000000400 */
[----:B------:R2:W-:Y:S02]  /*0e50*/  @!P1 STS.U16 [R8], R3 ;  /* 0x0000000308009388 */ /* 0x0005e40000000400 */
.L_x_11:
[----:B------:R-:W-:Y:S05]  /*0e60*/  BSYNC.RECONVERGENT B1 ;  /* 0x0000000000017941 */ /* 0x000fea0003800200 */
.L_x_8:
[----:B--2---:R-:W2:Y:S02]  /*0e70*/  LDC R5, c[0x0][0x3a4] ;  /* 0x0000e900ff057b82 */ /* 0x004ea40000000800 */
[----:B--2---:R-:W-:-:S13]  /*0e80*/  ISETP.GT.U32.AND P0, PT, R5, R4, PT ;  /* 0x000000040500720c */ /* 0x004fda0003f04070 */
[----:B------:R-:W-:Y:S05]  /*0e90*/  @!P0 BRA `(.L_x_7) ;  /* 0x0000000400088947 */ /* 0x000fea0003800000 */
[----:B------:R-:W-:Y:S01]  /*0ea0*/  IMAD.IADD R3, R5, 0x1, -R4 ;  /* 0x0000000105037824 */ /* 0x000fe200078e0a04 */
[----:B------:R-:W2:Y:S01]  /*0eb0*/  LDC R6, c[0x0][0x39c] ;  /* 0x0000e700ff067b82 */ /* 0x000ea20000000800 */
[----:B------:R-:W-:Y:S01]  /*0ec0*/  IMAD.IADD R5, R4, 0x1, -R5 ;  /* 0x0000000104057824 */ /* 0x000fe200078e0a05 */
[----:B------:R-:W-:Y:S02]  /*0ed0*/  BSSY.RECONVERGENT B1, `(.L_x_13) ;  /* 0x000001d000017945 */ /* 0x000fe40003800200 */
[----:B-1----:R-:W-:Y:S02]  /*0ee0*/  LOP3.LUT R19, R3, 0x7, RZ, 0xc0, !PT ;  /* 0x0000000703137812 */ /* 0x002fe400078ec0ff */
[----:B------:R-:W-:Y:S02]  /*0ef0*/  ISETP.GT.U32.AND P0, PT, R5, -0x8, PT ;  /* 0xfffffff80500780c */ /* 0x000fe40003f04070 */
[----:B------:R-:W-:-:S11]  /*0f00*/  ISETP.NE.AND P1, PT, R19, RZ, PT ;  /* 0x000000ff1300720c */ /* 0x000fd60003f25270 */
[----:B------:R-:W-:Y:S05]  /*0f10*/  @P0 BRA `(.L_x_14) ;  /* 0x0000000000600947 */ /* 0x000fea0003800000 */
[----:B------:R-:W1:Y:S01]  /*0f20*/  LDC R20, c[0x0][0x3bc] ;  /* 0x0000ef00ff147b82 */ /* 0x000e620000000800 */
[----:B------:R-:W-:Y:S02]  /*0f30*/  LOP3.LUT R5, R3, 0xfffffff8, RZ, 0xc0, !PT ;  /* 0xfffffff803057812 */ /* 0x000fe400078ec0ff */
[----:B------:R-:W-:-:S07]  /*0f40*/  MOV R8, RZ ;  /* 0x000000ff00087202 */ /* 0x000fce0000000f00 */
.L_x_15:
[C---:B0123--:R-:W-:Y:S01]  /*0f50*/  IMAD R7, R6.reuse, R20, R13 ;  /* 0x0000001406077224 */ /* 0x04ffe200078e020d */
[----:B------:R-:W-:Y:S01]  /*0f60*/  IADD3 R6, PT, PT, R6, 0x8, RZ ;  /* 0x0000000806067810 */ /* 0x000fe20007ffe0ff */
[----:B------:R-:W-:Y:S02]  /*0f70*/  VIADD R8, R8, 0x8 ;  /* 0x0000000808087836 */ /* 0x000fe40000000000 */
[----:B------:R-:W-:-:S03]  /*0f80*/  IMAD R7, R7, 0x2, R10 ;  /* 0x0000000207077824 */ /* 0x000fc600078e020a */
[----:B------:R-:W-:Y:S01]  /*0f90*/  ISETP.NE.AND P0, PT, R8, R5, PT ;  /* 0x000000050800720c */ /* 0x000fe20003f05270 */
[C---:B------:R-:W-:Y:S01]  /*0fa0*/  IMAD R9, R20.reuse, 0x2, R7 ;  /* 0x0000000214097824 */ /* 0x040fe200078e0207 */
[----:B------:R3:W-:Y:S03]  /*0fb0*/  STS.U16 [R7], RZ ;  /* 0x000000ff07007388 */ /* 0x0007e60000000400 */
[C---:B------:R-:W-:Y:S01]  /*0fc0*/  IMAD R12, R20.reuse, 0x2, R9 ;  /* 0x00000002140c7824 */ /* 0x040fe200078e0209 */
[----:B------:R3:W-:Y:S03]  /*0fd0*/  STS.U16 [R9], RZ ;  /* 0x000000ff09007388 */ /* 0x0007e60000000400 */
[C---:B------:R-:W-:Y:S01]  /*0fe0*/  IMAD R14, R20.reuse, 0x2, R12 ;  /* 0x00000002140e7824 */ /* 0x040fe200078e020c */
[----:B------:R3:W-:Y:S04]  /*0ff0*/  STS.U16 [R12], RZ ;  /* 0x000000ff0c007388 */ /* 0x0007e80000000400 */
[C---:B------:R-:W-:Y:S01]  /*1000*/  LEA R15, R20.reuse, R14, 0x1 ;  /* 0x0000000e140f7211 */ /* 0x040fe200078e08ff */
[----:B------:R3:W-:Y:S04]  /*1010*/  STS.U16 [R14], RZ ;  /* 0x000000ff0e007388 */ /* 0x0007e80000000400 */
[C---:B------:R-:W-:Y:S01]  /*1020*/  IMAD R16, R20.reuse, 0x2, R15 ;  /* 0x0000000214107824 */ /* 0x040fe200078e020f */
[----:B------:R3:W-:Y:S03]  /*1030*/  STS.U16 [R15], RZ ;  /* 0x000000ff0f007388 */ /* 0x0007e60000000400 */
[C---:B------:R-:W-:Y:S01]  /*1040*/  IMAD R17, R20.reuse, 0x2, R16 ;  /* 0x0000000214117824 */ /* 0x040fe200078e0210 */
[----:B------:R3:W-:Y:S03]  /*1050*/  STS.U16 [R16], RZ ;  /* 0x000000ff10007388 */ /* 0x0007e60000000400 */
[----:B------:R-:W-:Y:S01]  /*1060*/  IMAD R18, R20, 0x2, R17 ;  /* 0x0000000214127824 */ /* 0x000fe200078e0211 */
[----:B------:R3:W-:Y:S04]  /*1070*/  STS.U16 [R17], RZ ;  /* 0x000000ff11007388 */ /* 0x0007e80000000400 */
[----:B------:R3:W-:Y:S01]  /*1080*/  STS.U16 [R18], RZ ;  /* 0x000000ff12007388 */ /* 0x0007e20000000400 */
[----:B------:R-:W-:Y:S05]  /*1090*/  @P0 BRA `(.L_x_15) ;  /* 0xfffffffc00ac0947 */ /* 0x000fea000383ffff */
.L_x_14:
[----:B------:R-:W-:Y:S05]  /*10a0*/  BSYNC.RECONVERGENT B1 ;  /* 0x0000000000017941 */ /* 0x000fea0003800200 */
.L_x_13:
[----:B------:R-:W-:Y:S05]  /*10b0*/  @!P1 BRA `(.L_x_7) ;  /* 0x0000000000809947 */ /* 0x000fea0003800000 */
[----:B------:R-:W-:Y:S01]  /*10c0*/  ISETP.GE.U32.AND P0, PT, R19, 0x4, PT ;  /* 0x000000041300780c */ /* 0x000fe20003f06070 */
[----:B------:R-:W-:Y:S01]  /*10d0*/  BSSY.RECONVERGENT B1, `(.L_x_16) ;  /* 0x000000f000017945 */ /* 0x000fe20003800200 */
[----:B0--3--:R-:W-:-:S04]  /*10e0*/  LOP3.LUT R14, R3, 0x3, RZ, 0xc0, !PT ;  /* 0x00000003030e7812 */ /* 0x009fc800078ec0ff */
[----:B------:R-:W-:-:S07]  /*10f0*/  ISETP.NE.AND P1, PT, R14, RZ, PT ;  /* 0x000000ff0e00720c */ /* 0x000fce0003f25270 */
[----:B------:R-:W-:Y:S06]  /*1100*/  @!P0 BRA `(.L_x_17) ;  /* 0x00000000002c8947 */ /* 0x000fec0003800000 */
[----:B------:R-:W2:Y:S02]  /*1110*/  LDC R12, c[0x0][0x3bc] ;  /* 0x0000ef00ff0c7b82 */ /* 0x000ea40000000800 */
[C---:B--2---:R-:W-:Y:S01]  /*1120*/  IMAD R5, R6.reuse, R12, R13 ;  /* 0x0000000c06057224 */ /* 0x044fe200078e020d */
[----:B------:R-:W-:-:S03]  /*1130*/  IADD3 R6, PT, PT, R6, 0x4, RZ ;  /* 0x0000000406067810 */ /* 0x000fc60007ffe0ff */
[----:B------:R-:W-:-:S04]  /*1140*/  IMAD R5, R5, 0x2, R10 ;  /* 0x0000000205057824 */ /* 0x000fc800078e020a */
[C---:B------:R-:W-:Y:S01]  /*1150*/  IMAD R7, R12.reuse, 0x2, R5 ;  /* 0x000000020c077824 */ /* 0x040fe200078e0205 */
[----:B------:R0:W-:Y:S03]  /*1160*/  STS.U16 [R5], RZ ;  /* 0x000000ff05007388 */ /* 0x0001e60000000400 */
[C---:B------:R-:W-:Y:S01]  /*1170*/  IMAD R8, R12.reuse, 0x2, R7 ;  /* 0x000000020c087824 */ /* 0x040fe200078e0207 */
[----:B------:R0:W-:Y:S03]  /*1180*/  STS.U16 [R7], RZ ;  /* 0x000000ff07007388 */ /* 0x0001e60000000400 */
[----:B------:R-:W-:Y:S01]  /*1190*/  IMAD R9, R12, 0x2, R8 ;  /* 0x000000020c097824 */ /* 0x000fe200078e0208 */
[----:B------:R0:W-:Y:S04]  /*11a0*/  STS.U16 [R8], RZ ;  /* 0x000000ff08007388 */ /* 0x0001e80000000400 */
[----:B------:R0:W-:Y:S02]  /*11b0*/  STS.U16 [R9], RZ ;  /* 0x000000ff09007388 */ /* 0x0001e40000000400 */
.L_x_17:
[----:B------:R-:W-:Y:S05]  /*11c0*/  BSYNC.RECONVERGENT B1 ;  /* 0x0000000000017941 */ /* 0x000fea0003800200 */
.L_x_16:
[----:B------:R-:W-:Y:S05]  /*11d0*/  @!P1 BRA `(.L_x_7) ;  /* 0x0000000000389947 */ /* 0x000fea0003800000 */
[----:B------:R-:W-:Y:S02]  /*11e0*/  ISETP.NE.AND P0, PT, R14, 0x1, PT ;  /* 0x000000010e00780c */ /* 0x000fe40003f05270 */
[----:B------:R-:W-:-:S04]  /*11f0*/  LOP3.LUT R3, R3, 0x1, RZ, 0xc0, !PT ;  /* 0x0000000103037812 */ /* 0x000fc800078ec0ff */
[----:B------:R-:W-:-:S07]  /*1200*/  ISETP.NE.U32.AND P1, PT, R3, 0x1, PT ;  /* 0x000000010300780c */ /* 0x000fce0003f25070 */
[----:B0-----:R-:W2:Y:S08]  /*1210*/  @P0 LDC R5, c[0x0][0x3bc] ;  /* 0x0000ef00ff050b82 */ /* 0x001eb00000000800 */
[----:B------:R-:W0:Y:S01]  /*1220*/  @!P1 LDC R7, c[0x0][0x3bc] ;  /* 0x0000ef00ff079b82 */ /* 0x000e220000000800 */
[C---:B--2---:R-:W-:Y:S02]  /*1230*/  @P0 IMAD R3, R6.reuse, R5, R13 ;  /* 0x0000000506030224 */ /* 0x044fe400078e020d */
[----:B------:R-:W-:-:S02]  /*1240*/  @P0 VIADD R6, R6, 0x2 ;  /* 0x0000000206060836 */ /* 0x000fc40000000000 */
[----:B------:R-:W-:Y:S02]  /*1250*/  @P0 IMAD R8, R3, 0x2, R10 ;  /* 0x0000000203080824 */ /* 0x000fe400078e020a */
[----:B0-----:R-:W-:-:S03]  /*1260*/  @!P1 IMAD R3, R6, R7, R13 ;  /* 0x0000000706039224 */ /* 0x001fc600078e020d */
[----:B------:R4:W-:Y:S01]  /*1270*/  @P0 STS.U16 [R8], RZ ;  /* 0x000000ff08000388 */ /* 0x0009e20000000400 */
[----:B------:R-:W-:Y:S02]  /*1280*/  @P0 IMAD R5, R5, 0x2, R8 ;  /* 0x0000000205050824 */ /* 0x000fe400078e0208 */
[----:B------:R-:W-:-:S03]  /*1290*/  @!P1 IMAD R3, R3, 0x2, R10 ;  /* 0x0000000203039824 */ /* 0x000fc600078e020a */
[----:B------:R4:W-:Y:S04]  /*12a0*/  @P0 STS.U16 [R5], RZ ;  /* 0x000000ff05000388 */ /* 0x0009e80000000400 */
[----:B------:R4:W-:Y:S02]  /*12b0*/  @!P1 STS.U16 [R3], RZ ;  /* 0x000000ff03009388 */ /* 0x0009e40000000400 */
.L_x_7:
[----:B------:R-:W-:Y:S05]  /*12c0*/  BSYNC.RECONVERGENT B0 ;  /* 0x0000000000007941 */ /* 0x000fea0003800200 */
.L_x_6:
[----:B------:R-:W4:Y:S01]  /*12d0*/  LDCU UR5, c[0x0][0x3a0] ;  /* 0x00007400ff0577ac */ /* 0x000f220008000800 */
[----:B------:R-:W5:Y:S01]  /*12e0*/  LDC.64 R40, c[0x0][0x388] ;  /* 0x0000e200ff287b82 */ /* 0x000f620000000a00 */
[----:B------:R-:W-:Y:S01]  /*12f0*/  ISETP.NE.AND P0, PT, R4, RZ, PT ;  /* 0x000000ff0400720c */ /* 0x000fe20003f05270 */
[----:B------:R-:W-:Y:S06]  /*1300*/  BSSY.RECONVERGENT B1, `(.L_x_18) ;  /* 0x00000a4000017945 */ /* 0x000fec0003800200 */
[----:B------:R-:W1:Y:S01]  /*1310*/  LDC.64 R38, c[0x0][0x390] ;  /* 0x0000e400ff267b82 */ /* 0x000e620000000a00 */
[----:B----4-:R-:W-:-:S04]  /*1320*/  IMAD R3, R2, UR5, RZ ;  /* 0x0000000502037c24 */ /* 0x010fc8000f8e02ff */
[C---:B0-----:R-:W-:Y:S02]  /*1330*/  IMAD R5, R3.reuse, R0, RZ ;  /* 0x0000000003057224 */ /* 0x041fe400078e02ff */
[----:B-----5:R-:W-:-:S04]  /*1340*/  IMAD.WIDE.U32 R40, R3, 0x2, R40 ;  /* 0x0000000203287825 */ /* 0x020fc800078e0028 */
[----:B-1----:R-:W-:Y:S01]  /*1350*/  IMAD.WIDE.U32 R38, R5, 0x2, R38 ;  /* 0x0000000205267825 */ /* 0x002fe200078e0026 */
[----:B------:R-:W-:Y:S01]  /*1360*/  NOP ;  /* 0x0000000000007918 */ /* 0x000fe20000000000 */
[----:B------:R-:W-:Y:S05]  /*1370*/  @!P0 BRA `(.L_x_19) ;  /* 0x0000000800708947 */ /* 0x000fea0003800000 */
[----:B---3--:R-:W-:Y:S01]  /*1380*/  LOP3.LUT R17, RZ, R13, RZ, 0x33, !PT ;  /* 0x0000000dff117212 */ /* 0x008fe200078e33ff */
[----:B------:R-:W-:Y:S01]  /*1390*/  IMAD.MOV.U32 R19, RZ, RZ, RZ ;  /* 0x000000ffff137224 */ /* 0x000fe200078e00ff */
[C---:B------:R-:W-:Y:S02]  /*13a0*/  IADD3 R12, PT, PT, R13.reuse, UR5, RZ ;  /* 0x000000050d0c7c10 */ /* 0x040fe4000fffe0ff */
[----:B------:R-:W-:Y:S01]  /*13b0*/  LOP3.LUT R16, R13, 0x20, RZ, 0xfc, !PT ;  /* 0x000000200d107812 */ /* 0x000fe200078efcff */
[----:B------:R-:W-:Y:S01]  /*13c0*/  VIADD R17, R17, UR5 ;  /* 0x0000000511117c36 */ /* 0x000fe20008000000 */
[C---:B------:R-:W-:Y:S02]  /*13d0*/  LOP3.LUT R18, R13.reuse, 0x40, RZ, 0xfc, !PT ;  /* 0x000000400d127812 */ /* 0x040fe400078efcff */
[----:B------:R-:W-:Y:S02]  /*13e0*/  LOP3.LUT R31, R13, 0x60, RZ, 0xfc, !PT ;  /* 0x000000600d1f7812 */ /* 0x000fe400078efcff */
[----:B------:R-:W-:-:S07]  /*13f0*/  LOP3.LUT R32, R17, 0x60, RZ, 0xc0, !PT ;  /* 0x0000006011207812 */ /* 0x000fce00078ec0ff */
.L_x_29:
[----:B0-----:R-:W0:Y:S01]  /*1400*/  LDC R22, c[0x0][0x3a0] ;  /* 0x0000e800ff167b82 */ /* 0x001e220000000800 */
[----:B-1----:R-:W1:Y:S01]  /*1410*/  LDCU UR4, c[0x0][0x3c4] ;  /* 0x00007880ff0477ac */ /* 0x002e620008000800 */
[----:B------:R-:W-:Y:S01]  /*1420*/  ISETP.NE.AND P0, PT, R19, RZ, PT ;  /* 0x000000ff1300720c */ /* 0x000fe20003f05270 */
[----:B------:R-:W-:Y:S01]  /*1430*/  BSSY.RECONVERGENT B0, `(.L_x_20) ;  /* 0x0000087000007945 */ /* 0x000fe20003800200 */
[----:B------:R-:W-:Y:S01]  /*1440*/  IMAD.MOV.U32 R2, RZ, RZ, R40 ;  /* 0x000000ffff027224 */ /* 0x000fe200078e0028 */
[----:B------:R-:W-:-:S10]  /*1450*/  MOV R3, R41 ;  /* 0x0000002900037202 */ /* 0x000fd40000000f00 */
[C---:B------:R-:W-:Y:S02]  /*1460*/  @P0 VIADD R5, R19.reuse, 0xffffffff ;  /* 0xffffffff13050836 */ /* 0x040fe40000000000 */
[----:B-1----:R-:W-:-:S04]  /*1470*/  IMAD R20, R19, UR4, RZ ;  /* 0x0000000413147c24 */ /* 0x002fc8000f8e02ff */
[----:B------:R-:W-:Y:S01]  /*1480*/  IMAD R20, R20, 0x2, R11 ;  /* 0x0000000214147824 */ /* 0x000fe200078e020b */
[-C--:B0-----:R-:W-:Y:S01]  /*1490*/  ISETP.GE.U32.AND P1, PT, R13, R22.reuse, PT ;  /* 0x000000160d00720c */ /* 0x081fe20003f26070 */
[----:B------:R-:W-:-:S04]  /*14a0*/  @P0 IMAD R5, R5, R22, RZ ;  /* 0x0000001605050224 */ /* 0x000fc800078e02ff */
[----:B------:R-:W-:-:S08]  /*14b0*/  @P0 IMAD.WIDE.U32 R2, R5, 0x2, R38 ;  /* 0x0000000205020825 */ /* 0x000fd000078e0026 */
[----:B--2---:R-:W-:Y:S05]  /*14c0*/  @P1 BRA `(.L_x_21) ;  /* 0x0000000400f41947 */ /* 0x004fea0003800000 */
[----:B------:R-:W-:Y:S01]  /*14d0*/  ISETP.NE.AND P0, PT, R32, 0x60, PT ;  /* 0x000000602000780c */ /* 0x000fe20003f05270 */
[----:B------:R-:W-:Y:S01]  /*14e0*/  BSSY.RECONVERGENT B2, `(.L_x_22) ;  /* 0x0000012000027945 */ /* 0x000fe20003800200 */
[----:B------:R-:W-:Y:S01]  /*14f0*/  ISETP.GE.U32.AND P1, PT, R17, 0x60, PT ;  /* 0x000000601100780c */ /* 0x000fe20003f26070 */
[----:B------:R-:W-:-:S10]  /*1500*/  IMAD.MOV.U32 R21, RZ, RZ, R13 ;  /* 0x000000ffff157224 */ /* 0x000fd400078e000d */
[----:B------:R-:W-:Y:S05]  /*1510*/  @!P0 BRA `(.L_x_23) ;  /* 0x0000000000388947 */ /* 0x000fea0003800000 */
[----:B------:R-:W-:-:S05]  /*1520*/  IMAD.WIDE.U32 R4, R13, 0x2, R2 ;  /* 0x000000020d047825 */ /* 0x000fca00078e0002 */
[----:B--2---:R-:W2:Y:S01]  /*1530*/  LDG.E.U16 R6, desc[UR10][R4.64] ;  /* 0x0000000a04067981 */ /* 0x004ea2000c1e1500 */
[----:B------:R-:W-:Y:S01]  /*1540*/  IMAD R9, R13, 0x2, R20 ;  /* 0x000000020d097824 */ /* 0x000fe200078e0214 */
[----:B------:R-:W-:Y:S01]  /*1550*/  ISETP.NE.AND P0, PT, R32, RZ, PT ;  /* 0x000000ff2000720c */ /* 0x000fe20003f05270 */
[----:B------:R-:W-:-:S03]  /*1560*/  IMAD.MOV.U32 R21, RZ, RZ, R16 ;  /* 0x000000ffff157224 */ /* 0x000fc600078e0010 */
[----:B--2---:R0:W-:Y:S09]  /*1570*/  STS.U16 [R9], R6 ;  /* 0x0000000609007388 */ /* 0x0041f20000000400 */
[----:B------:R-:W-:Y:S05]  /*1580*/  @!P0 BRA `(.L_x_23) ;  /* 0x00000000001c8947 */ /* 0x000fea0003800000 */
[----:B------:R-:W-:Y:S01]  /*1590*/  ISETP.NE.AND P0, PT, R32, 0x20, PT ;  /* 0x000000202000780c */ /* 0x000fe20003f05270 */
[----:B0-----:R-:W2:-:S12]  /*15a0*/  LDG.E.U16 R6, desc[UR10][R4.64+0x40] ;  /* 0x0000400a04067981 */ /* 0x001e98000c1e1500 */
[----:B------:R-:W3:Y:S01]  /*15b0*/  @P0 LDG.E.U16 R7, desc[UR10][R4.64+0x80] ;  /* 0x0000800a04070981 */ /* 0x000ee2000c1e1500 */
[----:B------:R-:W-:Y:S01]  /*15c0*/  MOV R21, R18 ;  /* 0x0000001200157202 */ /* 0x000fe20000000f00 */
[----:B------:R-:W-:Y:S02]  /*15d0*/  @P0 IMAD.MOV.U32 R21, RZ, RZ, R31 ;  /* 0x000000ffff150224 */ /* 0x000fe400078e001f */
[----:B--2---:R1:W-:Y:S04]  /*15e0*/  STS.U16 [R9+0x40], R6 ;  /* 0x0000400609007388 */ /* 0x0043e80000000400 */
[----:B---3--:R1:W-:Y:S02]  /*15f0*/  @P0 STS.U16 [R9+0x80], R7 ;  /* 0x0000800709000388 */ /* 0x0083e40000000400 */
.L_x_23:
[----:B------:R-:W-:Y:S05]  /*1600*/  BSYNC.RECONVERGENT B2 ;  /* 0x0000000000027941 */ /* 0x000fea0003800200 */
.L_x_22:
[----:B------:R-:W-:Y:S05]  /*1610*/  @!P1 BRA `(.L_x_21) ;  /* 0x0000000400a09947 */ /* 0x000fea0003800000 */
[----:B------:R-:W-:-:S13]  /*1620*/  ISETP.GE.U32.AND P2, PT, R21, R22, PT ;  /* 0x000000161500720c */ /* 0x000fda0003f46070 */
[----:B------:R-:W-:-:S05]  /*1630*/  @P2 IMAD.WIDE.U32 R4, R21, 0x2, R2 ;  /* 0x0000000215042825 */ /* 0x000fca00078e0002 */
[----:B------:R-:W3:Y:S04]  /*1640*/  @P2 LDG.E.U16 R8, desc[UR10][R4.64] ;  /* 0x0000000a04082981 */ /* 0x000ee8000c1e1500 */
[----:B------:R-:W4:Y:S04]  /*1650*/  @P2 LDG.E.U16 R14, desc[UR10][R4.64+0x40] ;  /* 0x0000400a040e2981 */ /* 0x000f28000c1e1500 */
[----:B------:R-:W5:Y:S04]  /*1660*/  @P2 LDG.E.U16 R24, desc[UR10][R4.64+0x80] ;  /* 0x0000800a04182981 */ /* 0x000f68000c1e1500 */
[----:B------:R-:W5:Y:S01]  /*1670*/  @P2 LDG.E.U16 R26, desc[UR10][R4.64+0xc0] ;  /* 0x0000c00a041a2981 */ /* 0x000f62000c1e1500 */
[C---:B-1----:R-:W-:Y:S01]  /*1680*/  @P2 IMAD R7, R21.reuse, 0x2, R20 ;  /* 0x0000000215072824 */ /* 0x042fe200078e0214 */
[----:B------:R-:W-:Y:S01]  /*1690*/  BSSY.RECONVERGENT B2, `(.L_x_24) ;  /* 0x0000038000027945 */ /* 0x000fe20003800200 */
[----:B------:R-:W-:-:S04]  /*16a0*/  @P2 VIADD R21, R21, 0x80 ;  /* 0x0000008015152836 */ /* 0x000fc80000000000 */
[----:B0-2---:R-:W-:Y:S01]  /*16b0*/  IMAD.IADD R6, R22, 0x1, -R21 ;  /* 0x0000000116067824 */ /* 0x005fe200078e0a15 */
[----:B------:R-:W-:-:S04]  /*16c0*/  ISETP.GE.U32.AND P0, PT, R21, R22, PT ;  /* 0x000000161500720c */ /* 0x000fc80003f06070 */
[----:B------:R-:W-:Y:S02]  /*16d0*/  ISETP.LE.U32.OR P1, PT, R6, 0x180, P0 ;  /* 0x000001800600780c */ /* 0x000fe40000723470 */
[----:B------:R-:W-:Y:S01]  /*16e0*/  PLOP3.LUT P0, PT, P2, PT, PT, 0x8, 0x80 ;  /* 0x000000000080781c */ /* 0x000fe2000170e170 */
[----:B---3--:R0:W-:Y:S04]  /*16f0*/  @P2 STS.U16 [R7], R8 ;  /* 0x0000000807002388 */ /* 0x0081e80000000400 */
[----:B----4-:R0:W-:Y:S04]  /*1700*/  @P2 STS.U16 [R7+0x40], R14 ;  /* 0x0000400e07002388 */ /* 0x0101e80000000400 */
[----:B-----5:R0:W-:Y:S04]  /*1710*/  @P2 STS.U16 [R7+0x80], R24 ;  /* 0x0000801807002388 */ /* 0x0201e80000000400 */
[----:B------:R0:W-:Y:S01]  /*1720*/  @P2 STS.U16 [R7+0xc0], R26 ;  /* 0x0000c01a07002388 */ /* 0x0001e20000000400 */
[----:B------:R-:W-:Y:S05]  /*1730*/  @P1 BRA `(.L_x_25) ;  /* 0x0000000000b41947 */ /* 0x000fea0003800000 */
[----:B------:R-:W-:Y:S02]  /*1740*/  PLOP3.LUT P0, PT, PT, PT, PT, 0x8, 0x80 ;  /* 0x000000000080781c */ /* 0x000fe40003f0e170 */
[----:B0-----:R-:W-:-:S11]  /*1750*/  IADD3 R24, PT, PT, R22, -0x180, RZ ;  /* 0xfffffe8016187810 */ /* 0x001fd60007ffe0ff */
.L_x_26:
[C---:B-1----:R-:W-:Y:S02]  /*1760*/  VIADD R5, R21.reuse, 0x80 ;  /* 0x0000008015057836 */ /* 0x042fe40000000000 */
[C---:B------:R-:W-:Y:S02]  /*1770*/  VIADD R7, R21.reuse, 0x100 ;  /* 0x0000010015077836 */ /* 0x040fe40000000000 */
[C---:B------:R-:W-:Y:S02]  /*1780*/  VIADD R9, R21.reuse, 0x180 ;  /* 0x0000018015097836 */ /* 0x040fe40000000000 */
[----:B------:R-:W-:-:S04]  /*1790*/  IMAD.WIDE.U32 R14, R21, 0x2, R2 ;  /* 0x00000002150e7825 */ /* 0x000fc800078e0002 */
[--C-:B------:R-:W-:Y:S01]  /*17a0*/  IMAD.WIDE.U32 R4, R5, 0x2, R2.reuse ;  /* 0x0000000205047825 */ /* 0x100fe200078e0002 */
[----:B------:R-:W2:Y:S03]  /*17b0*/  LDG.E.U16 R25, desc[UR10][R14.64] ;  /* 0x0000000a0e197981 */ /* 0x000ea6000c1e1500 */
[--C-:B------:R-:W-:Y:S01]  /*17c0*/  IMAD.WIDE.U32 R6, R7, 0x2, R2.reuse ;  /* 0x0000000207067825 */ /* 0x100fe200078e0002 */
[----:B------:R-:W3:Y:S03]  /*17d0*/  LDG.E.U16 R23, desc[UR10][R14.64+0x40] ;  /* 0x0000400a0e177981 */ /* 0x000ee6000c1e1500 */
[----:B------:R-:W-:Y:S01]  /*17e0*/  IMAD.WIDE.U32 R8, R9, 0x2, R2 ;  /* 0x0000000209087825 */ /* 0x000fe200078e0002 */
[----:B------:R-:W4:Y:S04]  /*17f0*/  LDG.E.U16 R26, desc[UR10][R14.64+0x80] ;  /* 0x0000800a0e1a7981 */ /* 0x000f28000c1e1500 */
[----:B------:R0:W5:Y:S04]  /*1800*/  LDG.E.U16 R27, desc[UR10][R14.64+0xc0] ;  /* 0x0000c00a0e1b7981 */ /* 0x000168000c1e1500 */
[----:B------:R-:W5:Y:S04]  /*1810*/  LDG.E.U16 R30, desc[UR10][R4.64] ;  /* 0x0000000a041e7981 */ /* 0x000f68000c1e1500 */
        /* <DEDUP_REMOVED lines=10> */
[----:B------:R-:W5:Y:S01]  /*18c0*/  LDG.E.U16 R5, desc[UR10][R8.64+0xc0] ;  /* 0x0000c00a08057981 */ /* 0x000f62000c1e1500 */
[C---:B0-----:R-:W-:Y:S01]  /*18d0*/  IMAD R14, R21.reuse, 0x2, R20 ;  /* 0x00000002150e7824 */ /* 0x041fe200078e0214 */
[----:B------:R-:W-:-:S04]  /*18e0*/  IADD3 R21, PT, PT, R21, 0x200, RZ ;  /* 0x0000020015157810 */ /* 0x000fc80007ffe0ff */
[----:B------:R-:W-:Y:S01]  /*18f0*/  ISETP.GE.U32.AND P1, PT, R21, R24, PT ;  /* 0x000000181500720c */ /* 0x000fe20003f26070 */
[----:B--2---:R1:W-:Y:S04]  /*1900*/  STS.U16 [R14], R25 ;  /* 0x000000190e007388 */ /* 0x0043e80000000400 */
[----:B---3--:R1:W-:Y:S04]  /*1910*/  STS.U16 [R14+0x40], R23 ;  /* 0x000040170e007388 */ /* 0x0083e80000000400 */
[----:B----4-:R1:W-:Y:S04]  /*1920*/  STS.U16 [R14+0x80], R26 ;  /* 0x0000801a0e007388 */ /* 0x0103e80000000400 */
[----:B-----5:R1:W-:Y:S04]  /*1930*/  STS.U16 [R14+0xc0], R27 ;  /* 0x0000c01b0e007388 */ /* 0x0203e80000000400 */
[----:B------:R1:W-:Y:S04]  /*1940*/  STS.U16 [R14+0x100], R30 ;  /* 0x0001001e0e007388 */ /* 0x0003e80000000400 */
        /* <DEDUP_REMOVED lines=10> */
[----:B------:R1:W-:Y:S01]  /*19f0*/  STS.U16 [R14+0x3c0], R5 ;  /* 0x0003c0050e007388 */ /* 0x0003e20000000400 */
[----:B------:R-:W-:Y:S05]  /*1a00*/  @!P1 BRA `(.L_x_26) ;  /* 0xfffffffc00549947 */ /* 0x000fea000383ffff */
.L_x_25:
[----:B------:R-:W-:Y:S05]  /*1a10*/  BSYNC.RECONVERGENT B2 ;  /* 0x0000000000027941 */ /* 0x000fea0003800200 */
.L_x_24:
[----:B------:R-:W-:Y:S01]  /*1a20*/  IMAD.IADD R4, R22, 0x1, -R21 ;  /* 0x0000000116047824 */ /* 0x000fe200078e0a15 */
[----:B------:R-:W-:Y:S01]  /*1a30*/  ISETP.GE.U32.AND P1, PT, R21, R22, PT ;  /* 0x000000161500720c */ /* 0x000fe20003f26070 */
[----:B------:R-:W-:Y:S03]  /*1a40*/  BSSY.RECONVERGENT B2, `(.L_x_27) ;  /* 0x0000019000027945 */ /* 0x000fe60003800200 */
[----:B------:R-:W-:-:S13]  /*1a50*/  ISETP.LE.U32.OR P1, PT, R4, 0x80, P1 ;  /* 0x000000800400780c */ /* 0x000fda0000f23470 */
[----:B------:R-:W-:Y:S05]  /*1a60*/  @P1 BRA `(.L_x_28) ;  /* 0x0000000000581947 */ /* 0x000fea0003800000 */
[C---:B-1----:R-:W-:Y:S02]  /*1a70*/  VIADD R5, R21.reuse, 0x80 ;  /* 0x0000008015057836 */ /* 0x042fe40000000000 */
[----:B0-----:R-:W-:-:S04]  /*1a80*/  IMAD.WIDE.U32 R6, R21, 0x2, R2 ;  /* 0x0000000215067825 */ /* 0x001fc800078e0002 */
[----:B------:R-:W-:Y:S01]  /*1a90*/  IMAD.WIDE.U32 R4, R5, 0x2, R2 ;  /* 0x0000000205047825 */ /* 0x000fe200078e0002 */
[----:B------:R-:W2:Y:S04]  /*1aa0*/  LDG.E.U16 R8, desc[UR10][R6.64] ;  /* 0x0000000a06087981 */ /* 0x000ea8000c1e1500 */
[----:B------:R-:W3:Y:S04]  /*1ab0*/  LDG.E.U16 R9, desc[UR10][R6.64+0x40] ;  /* 0x0000400a06097981 */ /* 0x000ee8000c1e1500 */
[----:B------:R-:W4:Y:S04]  /*1ac0*/  LDG.E.U16 R14, desc[UR10][R6.64+0x80] ;  /* 0x0000800a060e7981 */ /* 0x000f28000c1e1500 */
[----:B------:R-:W5:Y:S04]  /*1ad0*/  LDG.E.U16 R15, desc[UR10][R6.64+0xc0] ;  /* 0x0000c00a060f7981 */ /* 0x000f68000c1e1500 */
[----:B------:R-:W5:Y:S04]  /*1ae0*/  LDG.E.U16 R23, desc[UR10][R4.64] ;  /* 0x0000000a04177981 */ /* 0x000f68000c1e1500 */
[----:B------:R-:W5:Y:S04]  /*1af0*/  LDG.E.U16 R24, desc[UR10][R4.64+0x40] ;  /* 0x0000400a04187981 */ /* 0x000f68000c1e1500 */
[----:B------:R-:W5:Y:S04]  /*1b00*/  LDG.E.U16 R25, desc[UR10][R4.64+0x80] ;  /* 0x0000800a04197981 */ /* 0x000f68000c1e1500 */
[----:B------:R-:W5:Y:S01]  /*1b10*/  LDG.E.U16 R26, desc[UR10][R4.64+0xc0] ;  /* 0x0000c00a041a7981 */ /* 0x000f62000c1e1500 */
[C---:B------:R-:W-:Y:S01]  /*1b20*/  IMAD R27, R21.reuse, 0x2, R20 ;  /* 0x00000002151b7824 */ /* 0x040fe200078e0214 */
[----:B------:R-:W-:Y:S01]  /*1b30*/  PLOP3.LUT P0, PT, PT, PT, PT, 0x8, 0x80 ;  /* 0x000000000080781c */ /* 0x000fe20003f0e170 */
[----:B------:R-:W-:-:S03]  /*1b40*/  VIADD R21, R21, 0x100 ;  /* 0x0000010015157836 */ /* 0x000fc60000000000 */
[----:B--2---:R2:W-:Y:S04]  /*1b50*/  STS.U16 [R27], R8 ;  /* 0x000000081b007388 */ /* 0x0045e80000000400 */
[----:B---3--:R2:W-:Y:S04]  /*1b60*/  STS.U16 [R27+0x40], R9 ;  /* 0x000040091b007388 */ /* 0x0085e80000000400 */
[----:B----4-:R2:W-:Y:S04]  /*1b70*/  STS.U16 [R27+0x80], R14 ;  /* 0x0000800e1b007388 */ /* 0x0105e80000000400 */
[----:B-----5:R2:W-:Y:S04]  /*1b80*/  STS.U16 [R27+0xc0], R15 ;  /* 0x0000c00f1b007388 */ /* 0x0205e80000000400 */
[----:B------:R2:W-:Y:S04]  /*1b90*/  STS.U16 [R27+0x100], R23 ;  /* 0x000100171b007388 */ /* 0x0005e80000000400 */
[----:B------:R2:W-:Y:S04]  /*1ba0*/  STS.U16 [R27+0x140], R24 ;  /* 0x000140181b007388 */ /* 0x0005e80000000400 */
[----:B------:R2:W-:Y:S04]  /*1bb0*/  STS.U16 [R27+0x180], R25 ;  /* 0x000180191b007388 */ /* 0x0005e80000000400 */
[----:B------:R2:W-:Y:S02]  /*1bc0*/  STS.U16 [R27+0x1c0], R26 ;  /* 0x0001c01a1b007388 */ /* 0x0005e40000000400 */
.L_x_28:
[----:B------:R-:W-:Y:S05]  /*1bd0*/  BSYNC.RECONVERGENT B2 ;  /* 0x0000000000027941 */ /* 0x000fea0003800200 */
.L_x_27:
[----:B------:R-:W-:-:S13]  /*1be0*/  ISETP.LT.U32.OR P0, PT, R21, R22, P0 ;  /* 0x000000161500720c */ /* 0x000fda0000701470 */
[----:B------:R-:W-:Y:S05]  /*1bf0*/  @!P0 BRA `(.L_x_21) ;  /* 0x0000000000288947 */ /* 0x000fea0003800000 */
[----:B------:R-:W-:-:S05]  /*1c00*/  IMAD.WIDE.U32 R2, R21, 0x2, R2 ;  /* 0x0000000215027825 */ /* 0x000fca00078e0002 */
[----:B-1----:R-:W3:Y:S04]  /*1c10*/  LDG.E.U16 R5, desc[UR10][R2.64] ;  /* 0x0000000a02057981 */ /* 0x002ee8000c1e1500 */
[----:B0-----:R-:W4:Y:S04]  /*1c20*/  LDG.E.U16 R7, desc[UR10][R2.64+0x40] ;  /* 0x0000400a02077981 */ /* 0x001f28000c1e1500 */
[----:B--2---:R-:W2:Y:S04]  /*1c30*/  LDG.E.U16 R9, desc[UR10][R2.64+0x80] ;  /* 0x0000800a02097981 */ /* 0x004ea8000c1e1500 */
[----:B------:R-:W5:Y:S01]  /*1c40*/  LDG.E.U16 R15, desc[UR10][R2.64+0xc0] ;  /* 0x0000c00a020f7981 */ /* 0x000f62000c1e1500 */
[----:B------:R-:W-:-:S05]  /*1c50*/  LEA R4, R21, R20, 0x1 ;  /* 0x0000001415047211 */ /* 0x000fca00078e08ff */
[----:B---3--:R3:W-:Y:S04]  /*1c60*/  STS.U16 [R4], R5 ;  /* 0x0000000504007388 */ /* 0x0087e80000000400 */
[----:B----4-:R3:W-:Y:S04]  /*1c70*/  STS.U16 [R4+0x40], R7 ;  /* 0x0000400704007388 */ /* 0x0107e80000000400 */
[----:B--2---:R3:W-:Y:S04]  /*1c80*/  STS.U16 [R4+0x80], R9 ;  /* 0x0000800904007388 */ /* 0x0047e80000000400 */
[----:B-----5:R3:W-:Y:S02]  /*1c90*/  STS.U16 [R4+0xc0], R15 ;  /* 0x0000c00f04007388 */ /* 0x0207e40000000400 */
.L_x_21:
[----:B------:R-:W-:Y:S05]  /*1ca0*/  BSYNC.RECONVERGENT B0 ;  /* 0x0000000000007941 */ /* 0x000fea0003800200 */
.L_x_20:
[----:B------:R-:W4:Y:S01]  /*1cb0*/  LDCU UR4, c[0x0][0x3a8] ;  /* 0x00007500ff0477ac */ /* 0x000f220008000800 */
[----:B------:R-:W-:Y:S01]  /*1cc0*/  VIADD R19, R19, 0x1 ;  /* 0x0000000113137836 */ /* 0x000fe20000000000 */
[----:B----4-:R-:W-:Y:S01]  /*1cd0*/  ISETP.GE.U32.AND P0, PT, R12, UR4, PT ;  /* 0x000000040c007c0c */ /* 0x010fe2000bf06070 */
[----:B------:R-:W3:-:S12]  /*1ce0*/  LDCU UR4, c[0x0][0x39c] ;  /* 0x00007380ff0477ac */ /* 0x000ed80008000800 */
[----:B------:R-:W-:-:S05]  /*1cf0*/  @!P0 IMAD R20, R12, 0x2, R20 ;  /* 0x000000020c148824 */ /* 0x000fca00078e0214 */
[----:B------:R4:W-:Y:S01]  /*1d00*/  @!P0 STS.U16 [R20], RZ ;  /* 0x000000ff14008388 */ /* 0x0009e20000000400 */
[----:B---3--:R-:W-:-:S05]  /*1d10*/  IMAD.U32 R4, RZ, RZ, UR4 ;  /* 0x00000004ff047e24 */ /* 0x008fca000f8e00ff */
[----:B------:R-:W-:-:S13]  /*1d20*/  ISETP.NE.AND P0, PT, R19, R4, PT ;  /* 0x000000041300720c */ /* 0x000fda0003f05270 */
[----:B----4-:R-:W-:Y:S05]  /*1d30*/  @P0 BRA `(.L_x_29) ;  /* 0xfffffff400b00947 */ /* 0x010fea000383ffff */
.L_x_19:
[----:B------:R-:W-:Y:S05]  /*1d40*/  BSYNC.RECONVERGENT B1 ;  /* 0x0000000000017941 */ /* 0x000fea0003800200 */
.L_x_18:
[----:B------:R-:W4:Y:S01]  /*1d50*/  LDCU UR5, c[0x0][0x3a4] ;  /* 0x00007480ff0577ac */ /* 0x000f220008000800 */
[----:B------:R-:W-:Y:S01]  /*1d60*/  BSSY.RECONVERGENT B0, `(.L_x_30) ;  /* 0x0000100000007945 */ /* 0x000fe20003800200 */
[----:B----4-:R-:W-:-:S13]  /*1d70*/  ISETP.LT.U32.AND P0, PT, R4, UR5, PT ;  /* 0x0000000504007c0c */ /* 0x010fda000bf01070 */
[----:B------:R-:W-:Y:S05]  /*1d80*/  @!P0 BRA `(.L_x_31) ;  /* 0x0000000c00f48947 */ /* 0x000fea0003800000 */
[----:B01-3--:R-:W0:Y:S01]  /*1d90*/  LDC R7, c[0x0][0x3a8] ;  /* 0x0000ea00ff077b82 */ /* 0x00be220000000800 */
[C---:B------:R-:W-:Y:S01]  /*1da0*/  IADD3 R3, PT, PT, -R4.reuse, UR5, RZ ;  /* 0x0000000504037c10 */ /* 0x040fe2000fffe1ff */
[----:B------:R-:W1:Y:S01]  /*1db0*/  LDCU UR4, c[0x0][0x39c] ;  /* 0x00007380ff0477ac */ /* 0x000e620008000800 */
[----:B------:R-:W-:Y:S01]  /*1dc0*/  LOP3.LUT R2, RZ, R13, RZ, 0x33, !PT ;  /* 0x0000000dff027212 */ /* 0x000fe200078e33ff */
[----:B------:R-:W-:Y:S01]  /*1dd0*/  BSSY.RECONVERGENT B1, `(.L_x_32) ;  /* 0x000005d000017945 */ /* 0x000fe20003800200 */
[----:B------:R-:W-:Y:S02]  /*1de0*/  LOP3.LUT R3, R3, 0x1, RZ, 0xc0, !PT ;  /* 0x0000000103037812 */ /* 0x000fe400078ec0ff */
[----:B--2---:R-:W-:Y:S02]  /*1df0*/  IADD3 R6, PT, PT, R4, 0x1, RZ ;  /* 0x0000000104067810 */ /* 0x004fe40007ffe0ff */
[----:B------:R-:W-:Y:S01]  /*1e00*/  ISETP.NE.U32.AND P0, PT, R3, 0x1, PT ;  /* 0x000000010300780c */ /* 0x000fe20003f05070 */
[----:B-1----:R-:W-:-:S02]  /*1e10*/  IMAD.U32 R3, RZ, RZ, UR4 ;  /* 0x00000004ff037e24 */ /* 0x002fc4000f8e00ff */
[----:B0-----:R-:W-:-:S05]  /*1e20*/  IMAD.IADD R2, R2, 0x1, R7 ;  /* 0x0000000102027824 */ /* 0x001fca00078e0207 */
[----:B------:R-:W-:-:S04]  /*1e30*/  LEA.HI R5, R2, 0x1, RZ, 0x1b ;  /* 0x0000000102057811 */ /* 0x000fc800078fd8ff */
[C---:B------:R-:W-:Y:S02]  /*1e40*/  LOP3.LUT R16, R5.reuse, 0xf, RZ, 0xc0, !PT ;  /* 0x0000000f05107812 */ /* 0x040fe400078ec0ff */
[----:B------:R-:W-:-:S03]  /*1e50*/  LOP3.LUT R15, R5, 0x7, RZ, 0xc0, !PT ;  /* 0x00000007050f7812 */ /* 0x000fc600078ec0ff */
[----:B------:R-:W-:Y:S02]  /*1e60*/  VIADD R14, R16, 0xffffffff ;  /* 0xffffffff100e7836 */ /* 0x000fe40000000000 */
[----:B------:R-:W-:Y:S01]  /*1e70*/  VIADD R9, R15, 0xffffffff ;  /* 0xffffffff0f097836 */ /* 0x000fe20000000000 */
[----:B------:R-:W-:Y:S06]  /*1e80*/  @P0 BRA `(.L_x_33) ;  /* 0x0000000400440947 */ /* 0x000fec0003800000 */
[----:B------:R-:W-:Y:S01]  /*1e90*/  ISETP.GE.U32.AND P0, PT, R13, R7, PT ;  /* 0x000000070d00720c */ /* 0x000fe20003f06070 */
[----:B------:R-:W-:-:S12]  /*1ea0*/  IMAD.MOV.U32 R3, RZ, RZ, R6 ;  /* 0x000000ffff037224 */ /* 0x000fd800078e0006 */
[----:B------:R-:W-:Y:S05]  /*1eb0*/  @P0 BRA `(.L_x_33) ;  /* 0x0000000400380947 */ /* 0x000fea0003800000 */
[----:B------:R-:W-:Y:S01]  /*1ec0*/  ISETP.GE.U32.AND P0, PT, R2, 0x1e0, PT ;  /* 0x000001e00200780c */ /* 0x000fe20003f06070 */
[----:B------:R-:W-:Y:S01]  /*1ed0*/  BSSY.RECONVERGENT B2, `(.L_x_34) ;  /* 0x000001e000027945 */ /* 0x000fe20003800200 */
[----:B------:R-:W-:Y:S02]  /*1ee0*/  ISETP.NE.AND P1, PT, R16, RZ, PT ;  /* 0x000000ff1000720c */ /* 0x000fe40003f25270 */
[----:B------:R-:W-:-:S09]  /*1ef0*/  MOV R7, R13 ;  /* 0x0000000d00077202 */ /* 0x000fd20000000f00 */
[----:B------:R-:W-:Y:S05]  /*1f00*/  @!P0 BRA `(.L_x_35) ;  /* 0x0000000000688947 */ /* 0x000fea0003800000 */
[----:B------:R-:W0:Y:S01]  /*1f10*/  LDC R17, c[0x0][0x3c4] ;  /* 0x0000f100ff117b82 */ /* 0x000e220000000800 */
[----:B------:R-:W-:Y:S01]  /*1f20*/  LOP3.LUT R3, R5, 0xffffff0, RZ, 0xc0, !PT ;  /* 0x0ffffff005037812 */ /* 0x000fe200078ec0ff */
[----:B------:R-:W-:Y:S02]  /*1f30*/  IMAD.MOV.U32 R8, RZ, RZ, RZ ;  /* 0x000000ffff087224 */ /* 0x000fe400078e00ff */
[----:B------:R-:W-:-:S07]  /*1f40*/  IMAD.MOV.U32 R7, RZ, RZ, R13 ;  /* 0x000000ffff077224 */ /* 0x000fce00078e000d */
.L_x_36:
[----:B01----:R-:W-:Y:S01]  /*1f50*/  IMAD R12, R4, R17, R7 ;  /* 0x00000011040c7224 */ /* 0x003fe200078e0207 */
[----:B------:R-:W-:Y:S01]  /*1f60*/  IADD3 R7, PT, PT, R7, 0x200, RZ ;  /* 0x0000020007077810 */ /* 0x000fe20007ffe0ff */
[----:B------:R-:W-:Y:S02]  /*1f70*/  VIADD R8, R8, 0x10 ;  /* 0x0000001008087836 */ /* 0x000fe40000000000 */
[----:B------:R-:W-:-:S03]  /*1f80*/  IMAD R12, R12, 0x2, R11 ;  /* 0x000000020c0c7824 */ /* 0x000fc600078e020b */
[----:B------:R-:W-:Y:S02]  /*1f90*/  ISETP.NE.AND P0, PT, R8, R3, PT ;  /* 0x000000030800720c */ /* 0x000fe40003f05270 */
[----:B------:R1:W-:Y:S04]  /*1fa0*/  STS.U16 [R12], RZ ;  /* 0x000000ff0c007388 */ /* 0x0003e80000000400 */
[----:B------:R1:W-:Y:S04]  /*1fb0*/  STS.U16 [R12+0x40], RZ ;  /* 0x000040ff0c007388 */ /* 0x0003e80000000400 */
        /* <DEDUP_REMOVED lines=13> */
[----:B------:R1:W-:Y:S01]  /*2090*/  STS.U16 [R12+0x3c0], RZ ;  /* 0x0003c0ff0c007388 */ /* 0x0003e20000000400 */
[----:B------:R-:W-:Y:S05]  /*20a0*/  @P0 BRA `(.L_x_36) ;  /* 0xfffffffc00a80947 */ /* 0x000fea000383ffff */
.L_x_35:
[----:B------:R-:W-:Y:S05]  /*20b0*/  BSYNC.RECONVERGENT B2 ;  /* 0x0000000000027941 */ /* 0x000fea0003800200 */
.L_x_34:
[----:B------:R-:W-:Y:S01]  /*20c0*/  IMAD.MOV.U32 R3, RZ, RZ, R6 ;  /* 0x000000ffff037224 */ /* 0x000fe200078e0006 */
[----:B------:R-:W-:Y:S06]  /*20d0*/  @!P1 BRA `(.L_x_33) ;  /* 0x0000000000b09947 */ /* 0x000fec0003800000 */
[----:B------:R-:W-:Y:S01]  /*20e0*/  ISETP.GE.U32.AND P0, PT, R16, 0x8, PT ;  /* 0x000000081000780c */ /* 0x000fe20003f06070 */
[----:B------:R-:W-:Y:S01]  /*20f0*/  BSSY.RECONVERGENT B2, `(.L_x_37) ;  /* 0x000000f000027945 */ /* 0x000fe20003800200 */
[----:B------:R-:W-:-:S11]  /*2100*/  ISETP.NE.AND P1, PT, R15, RZ, PT ;  /* 0x000000ff0f00720c */ /* 0x000fd60003f25270 */
[----:B------:R-:W-:Y:S05]  /*2110*/  @!P0 BRA `(.L_x_38) ;  /* 0x0000000000308947 */ /* 0x000fea0003800000 */
[----:B------:R-:W0:Y:S02]  /*2120*/  LDCU UR4, c[0x0][0x3c4] ;  /* 0x00007880ff0477ac */ /* 0x000e240008000800 */
[----:B0-----:R-:W-:Y:S02]  /*2130*/  IMAD R8, R4, UR4, R7 ;  /* 0x0000000404087c24 */ /* 0x001fe4000f8e0207 */
[----:B------:R-:W-:Y:S02]  /*2140*/  VIADD R7, R7, 0x100 ;  /* 0x0000010007077836 */ /* 0x000fe40000000000 */
[----:B------:R-:W-:-:S05]  /*2150*/  IMAD R8, R8, 0x2, R11 ;  /* 0x0000000208087824 */ /* 0x000fca00078e020b */
[----:B------:R0:W-:Y:S04]  /*2160*/  STS.U16 [R8], RZ ;  /* 0x000000ff08007388 */ /* 0x0001e80000000400 */
[----:B------:R0:W-:Y:S04]  /*2170*/  STS.U16 [R8+0x40], RZ ;  /* 0x000040ff08007388 */ /* 0x0001e80000000400 */
[----:B------:R0:W-:Y:S04]  /*2180*/  STS.U16 [R8+0x80], RZ ;  /* 0x000080ff08007388 */ /* 0x0001e80000000400 */
[----:B------:R0:W-:Y:S04]  /*2190*/  STS.U16 [R8+0xc0], RZ ;  /* 0x0000c0ff08007388 */ /* 0x0001e80000000400 */
[----:B------:R0:W-:Y:S04]  /*21a0*/  STS.U16 [R8+0x100], RZ ;  /* 0x000100ff08007388 */ /* 0x0001e80000000400 */
[----:B------:R0:W-:Y:S04]  /*21b0*/  STS.U16 [R8+0x140], RZ ;  /* 0x000140ff08007388 */ /* 0x0001e80000000400 */
[----:B------:R0:W-:Y:S04]  /*21c0*/  STS.U16 [R8+0x180], RZ ;  /* 0x000180ff08007388 */ /* 0x0001e80000000400 */
[----:B------:R0:W-:Y:S02]  /*21d0*/  STS.U16 [R8+0x1c0], RZ ;  /* 0x0001c0ff08007388 */ /* 0x0001e40000000400 */
.L_x_38:
[----:B------:R-:W-:Y:S05]  /*21e0*/  BSYNC.RECONVERGENT B2 ;  /* 0x0000000000027941 */ /* 0x000fea0003800200 */
.L_x_37:
[----:B------:R-:W-:Y:S01]  /*21f0*/  IMAD.MOV.U32 R3, RZ, RZ, R6 ;  /* 0x000000ffff037224 */ /* 0x000fe200078e0006 */
[----:B------:R-:W-:Y:S06]  /*2200*/  @!P1 BRA `(.L_x_33) ;  /* 0x0000000000649947 */ /* 0x000fec0003800000 */
[----:B------:R-:W-:-:S13]  /*2210*/  ISETP.GE.U32.AND P0, PT, R15, 0x4, PT ;  /* 0x000000040f00780c */ /* 0x000fda0003f06070 */
[----:B------:R-:W0:Y:S02]  /*2220*/  @P0 LDC R3, c[0x0][0x3c4] ;  /* 0x0000f100ff030b82 */ /* 0x000e240000000800 */
[----:B0-----:R-:W-:Y:S02]  /*2230*/  @P0 IMAD R8, R4, R3, R7 ;  /* 0x0000000304080224 */ /* 0x001fe400078e0207 */
[----:B------:R-:W-:Y:S02]  /*2240*/  IMAD.MOV.U32 R3, RZ, RZ, R6 ;  /* 0x000000ffff037224 */ /* 0x000fe400078e0006 */
[----:B------:R-:W-:Y:S01]  /*2250*/  @P0 VIADD R7, R7, 0x80 ;  /* 0x0000008007070836 */ /* 0x000fe20000000000 */
[----:B-1----:R-:W-:Y:S02]  /*2260*/  @P0 LEA R12, R8, R11, 0x1 ;  /* 0x0000000b080c0211 */ /* 0x002fe400078e08ff */
[----:B------:R-:W-:-:S03]  /*2270*/  LOP3.LUT R8, R5, 0x3, RZ, 0xc0, !PT ;  /* 0x0000000305087812 */ /* 0x000fc600078ec0ff */
[----:B------:R2:W-:Y:S01]  /*2280*/  @P0 STS.U16 [R12], RZ ;  /* 0x000000ff0c000388 */ /* 0x0005e20000000400 */
[----:B------:R-:W-:-:S03]  /*2290*/  ISETP.NE.AND P1, PT, R8, RZ, PT ;  /* 0x000000ff0800720c */ /* 0x000fc60003f25270 */
[----:B------:R2:W-:Y:S04]  /*22a0*/  @P0 STS.U16 [R12+0x40], RZ ;  /* 0x000040ff0c000388 */ /* 0x0005e80000000400 */
[----:B------:R2:W-:Y:S04]  /*22b0*/  @P0 STS.U16 [R12+0x80], RZ ;  /* 0x000080ff0c000388 */ /* 0x0005e80000000400 */
[----:B------:R2:W-:Y:S02]  /*22c0*/  @P0 STS.U16 [R12+0xc0], RZ ;  /* 0x0000c0ff0c000388 */ /* 0x0005e40000000400 */
[----:B------:R-:W-:Y:S05]  /*22d0*/  @!P1 BRA `(.L_x_33) ;  /* 0x0000000000309947 */ /* 0x000fea0003800000 */
[----:B------:R-:W0:Y:S01]  /*22e0*/  LDCU UR4, c[0x0][0x3c4] ;  /* 0x00007880ff0477ac */ /* 0x000e220008000800 */
[----:B------:R-:W-:Y:S01]  /*22f0*/  ISETP.NE.AND P0, PT, R8, 0x1, PT ;  /* 0x000000010800780c */ /* 0x000fe20003f05270 */
[----:B------:R-:W-:Y:S02]  /*2300*/  IMAD.MOV.U32 R3, RZ, RZ, R6 ;  /* 0x000000ffff037224 */ /* 0x000fe400078e0006 */
[----:B0-----:R-:W-:-:S04]  /*2310*/  IMAD R4, R4, UR4, R7 ;  /* 0x0000000404047c24 */ /* 0x001fc8000f8e0207 */
[----:B------:R-:W-:-:S05]  /*2320*/  IMAD R4, R4, 0x2, R11 ;  /* 0x0000000204047824 */ /* 0x000fca00078e020b */
[----:B------:R3:W-:Y:S01]  /*2330*/  STS.U16 [R4], RZ ;  /* 0x000000ff04007388 */ /* 0x0007e20000000400 */
[----:B------:R-:W-:Y:S05]  /*2340*/  @!P0 BRA `(.L_x_33) ;  /* 0x0000000000148947 */ /* 0x000fea0003800000 */
[----:B------:R-:W-:Y:S01]  /*2350*/  ISETP.NE.AND P0, PT, R8, 0x2, PT ;  /* 0x000000020800780c */ /* 0x000fe20003f05270 */
[----:B------:R4:W-:Y:S01]  /*2360*/  STS.U16 [R4+0x40], RZ ;  /* 0x000040ff04007388 */ /* 0x0009e20000000400 */
[----:B------:R-:W-:-:S11]  /*2370*/  MOV R3, R6 ;  /* 0x0000000600037202 */ /* 0x000fd60000000f00 */
[----:B------:R4:W-:Y:S01]  /*2380*/  @P0 STS.U16 [R4+0x80], RZ ;  /* 0x000080ff04000388 */ /* 0x0009e20000000400 */
[----:B------:R-:W-:-:S07]  /*2390*/  @P0 IMAD.MOV.U32 R3, RZ, RZ, R6 ;  /* 0x000000ffff030224 */ /* 0x000fce00078e0006 */
.L_x_33:
[----:B------:R-:W-:Y:S05]  /*23a0*/  BSYNC.RECONVERGENT B1 ;  /* 0x0000000000017941 */ /* 0x000fea0003800200 */
.L_x_32:
[----:B------:R-:W-:-:S13]  /*23b0*/  ISETP.NE.AND P0, PT, R6, UR5, PT ;  /* 0x0000000506007c0c */ /* 0x000fda000bf05270 */
[----:B------:R-:W-:Y:S05]  /*23c0*/  @!P0 BRA `(.L_x_31) ;  /* 0x0000000800648947 */ /* 0x000fea0003800000 */
[C---:B0-----:R-:W-:Y:S02]  /*23d0*/  LOP3.LUT R8, R5.reuse, 0xffffff0, RZ, 0xc0, !PT ;  /* 0x0ffffff005087812 */ /* 0x041fe400078ec0ff */
[----:B-12---:R-:W-:-:S07]  /*23e0*/  LOP3.LUT R12, R5, 0x3, RZ, 0xc0, !PT ;  /* 0x00000003050c7812 */ /* 0x006fce00078ec0ff */
.L_x_53:
[----:B0-----:R-:W0:Y:S01]  /*23f0*/  LDCU UR4, c[0x0][0x3a8] ;  /* 0x00007500ff0477ac */ /* 0x001e220008000800 */
[----:B------:R-:W-:Y:S01]  /*2400*/  IMAD.MOV.U32 R7, RZ, RZ, R3 ;  /* 0x000000ffff077224 */ /* 0x000fe200078e0003 */
[----:B------:R-:W-:Y:S01]  /*2410*/  BSSY.RECONVERGENT B1, `(.L_x_39) ;  /* 0x000004c000017945 */ /* 0x000fe20003800200 */
[----:B------:R-:W-:Y:S01]  /*2420*/  VIADD R3, R3, 0x2 ;  /* 0x0000000203037836 */ /* 0x000fe20000000000 */
[----:B-1----:R-:W1:Y:S01]  /*2430*/  LDCU UR6, c[0x0][0x3a4] ;  /* 0x00007480ff0677ac */ /* 0x002e620008000800 */
[----:B0-----:R-:W-:-:S03]  /*2440*/  ISETP.GE.U32.AND P1, PT, R13, UR4, PT ;  /* 0x000000040d007c0c */ /* 0x001fc6000bf26070 */
[----:B-1----:R-:W-:-:S10]  /*2450*/  ISETP.NE.AND P0, PT, R3, UR6, PT ;  /* 0x0000000603007c0c */ /* 0x002fd4000bf05270 */
[----:B--23--:R-:W-:Y:S05]  /*2460*/  @P1 BRA `(.L_x_40) ;  /* 0x0000000400181947 */ /* 0x00cfea0003800000 */
[----:B------:R-:W-:Y:S01]  /*2470*/  ISETP.GE.U32.AND P2, PT, R2, 0x1e0, PT ;  /* 0x000001e00200780c */ /* 0x000fe20003f46070 */
[----:B------:R-:W-:Y:S01]  /*2480*/  BSSY.RECONVERGENT B2, `(.L_x_41) ;  /* 0x000001d000027945 */ /* 0x000fe20003800200 */
[----:B------:R-:W-:Y:S01]  /*2490*/  ISETP.NE.AND P3, PT, R16, RZ, PT ;  /* 0x000000ff1000720c */ /* 0x000fe20003f65270 */
[----:B---34-:R-:W-:-:S10]  /*24a0*/  IMAD.MOV.U32 R4, RZ, RZ, R13 ;  /* 0x000000ffff047224 */ /* 0x018fd400078e000d */
[----:B------:R-:W-:Y:S05]  /*24b0*/  @!P2 BRA `(.L_x_42) ;  /* 0x000000000064a947 */ /* 0x000fea0003800000 */
[----:B------:R-:W0:Y:S01]  /*24c0*/  LDC R17, c[0x0][0x3c4] ;  /* 0x0000f100ff117b82 */ /* 0x000e220000000800 */
[----:B------:R-:W-:Y:S01]  /*24d0*/  MOV R5, RZ ;  /* 0x000000ff00057202 */ /* 0x000fe20000000f00 */
[----:B------:R-:W-:-:S07]  /*24e0*/  IMAD.MOV.U32 R4, RZ, RZ, R13 ;  /* 0x000000ffff047224 */ /* 0x000fce00078e000d */
.L_x_43:
[----:B01----:R-:W-:Y:S02]  /*24f0*/  IMAD R6, R7, R17, R4 ;  /* 0x0000001107067224 */ /* 0x003fe400078e0204 */
[----:B------:R-:W-:Y:S02]  /*2500*/  VIADD R5, R5, 0x10 ;  /* 0x0000001005057836 */ /* 0x000fe40000000000 */
[----:B------:R-:W-:Y:S02]  /*2510*/  IMAD R6, R6, 0x2, R11 ;  /* 0x0000000206067824 */ /* 0x000fe400078e020b */
[----:B------:R-:W-:Y:S01]  /*2520*/  VIADD R4, R4, 0x200 ;  /* 0x0000020004047836 */ /* 0x000fe20000000000 */
        /* <DEDUP_REMOVED lines=18> */
.L_x_42:
[----:B------:R-:W-:Y:S05]  /*2650*/  BSYNC.RECONVERGENT B2 ;  /* 0x0000000000027941 */ /* 0x000fea0003800200 */
.L_x_41:
[----:B------:R-:W-:Y:S05]  /*2660*/  @!P3 BRA `(.L_x_40) ;  /* 0x000000000098b947 */ /* 0x000fea0003800000 */
[----:B------:R-:W-:Y:S01]  /*2670*/  ISETP.GE.U32.AND P2, PT, R14, 0x7, PT ;  /* 0x000000070e00780c */ /* 0x000fe20003f46070 */
[----:B------:R-:W-:Y:S01]  /*2680*/  BSSY.RECONVERGENT B2, `(.L_x_44) ;  /* 0x000000f000027945 */ /* 0x000fe20003800200 */
[----:B------:R-:W-:-:S11]  /*2690*/  ISETP.NE.AND P3, PT, R15, RZ, PT ;  /* 0x000000ff0f00720c */ /* 0x000fd60003f65270 */
[----:B------:R-:W-:Y:S05]  /*26a0*/  @!P2 BRA `(.L_x_45) ;  /* 0x000000000030a947 */ /* 0x000fea0003800000 */
[----:B------:R-:W1:Y:S02]  /*26b0*/  LDCU UR4, c[0x0][0x3c4] ;  /* 0x00007880ff0477ac */ /* 0x000e640008000800 */
[----:B-1----:R-:W-:Y:S02]  /*26c0*/  IMAD R6, R7, UR4, R4 ;  /* 0x0000000407067c24 */ /* 0x002fe4000f8e0204 */
[----:B------:R-:W-:-:S03]  /*26d0*/  VIADD R4, R4, 0x100 ;  /* 0x0000010004047836 */ /* 0x000fc60000000000 */
[----:B------:R-:W-:-:S05]  /*26e0*/  LEA R6, R6, R11, 0x1 ;  /* 0x0000000b06067211 */ /* 0x000fca00078e08ff */
        /* <DEDUP_REMOVED lines=8> */
.L_x_45:
[----:B------:R-:W-:Y:S05]  /*2770*/  BSYNC.RECONVERGENT B2 ;  /* 0x0000000000027941 */ /* 0x000fea0003800200 */
.L_x_44:
[----:B------:R-:W-:Y:S05]  /*2780*/  @!P3 BRA `(.L_x_40) ;  /* 0x000000000050b947 */ /* 0x000fea0003800000 */
[----:B------:R-:W-:Y:S02]  /*2790*/  ISETP.GE.U32.AND P2, PT, R9, 0x3, PT ;  /* 0x000000030900780c */ /* 0x000fe40003f46070 */
[----:B------:R-:W-:-:S11]  /*27a0*/  ISETP.NE.AND P3, PT, R12, RZ, PT ;  /* 0x000000ff0c00720c */ /* 0x000fd60003f65270 */
[----:B------:R-:W0:Y:S02]  /*27b0*/  @P2 LDC R5, c[0x0][0x3c4] ;  /* 0x0000f100ff052b82 */ /* 0x000e240000000800 */
[----:B01----:R-:W-:Y:S02]  /*27c0*/  @P2 IMAD R6, R7, R5, R4 ;  /* 0x0000000507062224 */ /* 0x003fe400078e0204 */
[----:B------:R-:W-:Y:S02]  /*27d0*/  @P2 VIADD R4, R4, 0x80 ;  /* 0x0000008004042836 */ /* 0x000fe40000000000 */
[----:B------:R-:W-:-:S05]  /*27e0*/  @P2 IMAD R6, R6, 0x2, R11 ;  /* 0x0000000206062824 */ /* 0x000fca00078e020b */
[----:B------:R2:W-:Y:S04]  /*27f0*/  @P2 STS.U16 [R6], RZ ;  /* 0x000000ff06002388 */ /* 0x0005e80000000400 */
[----:B------:R2:W-:Y:S04]  /*2800*/  @P2 STS.U16 [R6+0x40], RZ ;  /* 0x000040ff06002388 */ /* 0x0005e80000000400 */
[----:B------:R2:W-:Y:S04]  /*2810*/  @P2 STS.U16 [R6+0x80], RZ ;  /* 0x000080ff06002388 */ /* 0x0005e80000000400 */
[----:B------:R2:W-:Y:S01]  /*2820*/  @P2 STS.U16 [R6+0xc0], RZ ;  /* 0x0000c0ff06002388 */ /* 0x0005e20000000400 */
[----:B------:R-:W-:Y:S05]  /*2830*/  @!P3 BRA `(.L_x_40) ;  /* 0x000000000024b947 */ /* 0x000fea0003800000 */
[----:B------:R-:W0:Y:S01]  /*2840*/  LDCU UR4, c[0x0][0x3c4] ;  /* 0x00007880ff0477ac */ /* 0x000e220008000800 */
[----:B------:R-:W-:Y:S01]  /*2850*/  ISETP.NE.AND P2, PT, R12, 0x1, PT ;  /* 0x000000010c00780c */ /* 0x000fe20003f45270 */
[----:B0-----:R-:W-:-:S04]  /*2860*/  IMAD R4, R7, UR4, R4 ;  /* 0x0000000407047c24 */ /* 0x001fc8000f8e0204 */
[----:B------:R-:W-:-:S05]  /*2870*/  IMAD R4, R4, 0x2, R11 ;  /* 0x0000000204047824 */ /* 0x000fca00078e020b */
[----:B------:R0:W-:Y:S03]  /*2880*/  STS.U16 [R4], RZ ;  /* 0x000000ff04007388 */ /* 0x0001e60000000400 */
[----:B------:R-:W-:Y:S05]  /*2890*/  @!P2 BRA `(.L_x_40) ;  /* 0x00000000000ca947 */ /* 0x000fea0003800000 */
[----:B------:R-:W-:Y:S01]  /*28a0*/  ISETP.NE.AND P2, PT, R12, 0x2, PT ;  /* 0x000000020c00780c */ /* 0x000fe20003f45270 */
[----:B------:R1:W-:-:S12]  /*28b0*/  STS.U16 [R4+0x40], RZ ;  /* 0x000040ff04007388 */ /* 0x0003d80000000400 */
[----:B------:R1:W-:Y:S02]  /*28c0*/  @P2 STS.U16 [R4+0x80], RZ ;  /* 0x000080ff04002388 */ /* 0x0003e40000000400 */
.L_x_40:
[----:B------:R-:W-:Y:S05]  /*28d0*/  BSYNC.RECONVERGENT B1 ;  /* 0x0000000000017941 */ /* 0x000fea0003800200 */
.L_x_39:
[----:B01-34-:R-:W0:Y:S01]  /*28e0*/  LDC R4, c[0x0][0x3c4] ;  /* 0x0000f100ff047b82 */ /* 0x01be220000000800 */
[----:B------:R-:W-:Y:S01]  /*28f0*/  BSSY.RECONVERGENT B1, `(.L_x_46) ;  /* 0x0000045000017945 */ /* 0x000fe20003800200 */
[----:B0-----:R-:W-:-:S03]  /*2900*/  IMAD R7, R7, R4, R4 ;  /* 0x0000000407077224 */ /* 0x001fc600078e0204 */
[----:B------:R-:W-:Y:S05]  /*2910*/  @P1 BRA `(.L_x_47) ;  /* 0x0000000400081947 */ /* 0x000fea0003800000 */
[----:B------:R-:W-:Y:S01]  /*2920*/  ISETP.GE.U32.AND P1, PT, R2, 0x1e0, PT ;  /* 0x000001e00200780c */ /* 0x000fe20003f26070 */
[----:B------:R-:W-:Y:S01]  /*2930*/  BSSY.RECONVERGENT B2, `(.L_x_48) ;  /* 0x000001c000027945 */ /* 0x000fe20003800200 */
[----:B------:R-:W-:Y:S02]  /*2940*/  ISETP.NE.AND P2, PT, R16, RZ, PT ;  /* 0x000000ff1000720c */ /* 0x000fe40003f45270 */
[----:B------:R-:W-:-:S09]  /*2950*/  MOV R4, R13 ;  /* 0x0000000d00047202 */ /* 0x000fd20000000f00 */
[----:B------:R-:W-:Y:S05]  /*2960*/  @!P1 BRA `(.L_x_49) ;  /* 0x0000000000609947 */ /* 0x000fea0003800000 */
[----:B------:R-:W-:Y:S02]  /*2970*/  IMAD.MOV.U32 R5, RZ, RZ, RZ ;  /* 0x000000ffff057224 */ /* 0x000fe400078e00ff */
[----:B------:R-:W-:-:S07]  /*2980*/  IMAD.MOV.U32 R4, RZ, RZ, R13 ;  /* 0x000000ffff047224 */ /* 0x000fce00078e000d */
.L_x_50:
[----:B0-2---:R-:W-:Y:S01]  /*2990*/  IMAD.IADD R6, R7, 0x1, R4 ;  /* 0x0000000107067824 */ /* 0x005fe200078e0204 */
[----:B------:R-:W-:Y:S01]  /*29a0*/  IADD3 R5, PT, PT, R5, 0x10, RZ ;  /* 0x0000001005057810 */ /* 0x000fe20007ffe0ff */
[----:B------:R-:W-:Y:S02]  /*29b0*/  VIADD R4, R4, 0x200 ;  /* 0x0000020004047836 */ /* 0x000fe40000000000 */
[----:B------:R-:W-:Y:S01]  /*29c0*/  IMAD R6, R6, 0x2, R11 ;  /* 0x0000000206067824 */ /* 0x000fe200078e020b */
[----:B------:R-:W-:-:S04]  /*29d0*/  ISETP.NE.AND P1, PT, R5, R8, PT ;  /* 0x000000080500720c */ /* 0x000fc80003f25270 */
        /* <DEDUP_REMOVED lines=17> */
.L_x_49:
[----:B------:R-:W-:Y:S05]  /*2af0*/  BSYNC.RECONVERGENT B2 ;  /* 0x0000000000027941 */ /* 0x000fea0003800200 */
.L_x_48:
[----:B------:R-:W-:Y:S05]  /*2b00*/  @!P2 BRA `(.L_x_47) ;  /* 0x00000000008ca947 */ /* 0x000fea0003800000 */
[----:B------:R-:W-:Y:S01]  /*2b10*/  ISETP.GE.U32.AND P1, PT, R14, 0x7, PT ;  /* 0x000000070e00780c */ /* 0x000fe20003f26070 */
[----:B------:R-:W-:Y:S01]  /*2b20*/  BSSY.RECONVERGENT B2, `(.L_x_51) ;  /* 0x000000e000027945 */ /* 0x000fe20003800200 */
[----:B------:R-:W-:-:S11]  /*2b30*/  ISETP.NE.AND P2, PT, R15, RZ, PT ;  /* 0x000000ff0f00720c */ /* 0x000fd60003f45270 */
[----:B------:R-:W-:Y:S05]  /*2b40*/  @!P1 BRA `(.L_x_52) ;  /* 0x00000000002c9947 */ /* 0x000fea0003800000 */
[----:B0-2---:R-:W-:Y:S02]  /*2b50*/  IMAD.IADD R6, R7, 0x1, R4 ;  /* 0x0000000107067824 */ /* 0x005fe400078e0204 */
        /* <DEDUP_REMOVED lines=10> */
.L_x_52:
[----:B------:R-:W-:Y:S05]  /*2c00*/  BSYNC.RECONVERGENT B2 ;  /* 0x0000000000027941 */ /* 0x000fea0003800200 */
.L_x_51:
[----:B------:R-:W-:Y:S05]  /*2c10*/  @!P2 BRA `(.L_x_47) ;  /* 0x000000000048a947 */ /* 0x000fea0003800000 */
[----:B------:R-:W-:Y:S02]  /*2c20*/  ISETP.GE.U32.AND P1, PT, R9, 0x3, PT ;  /* 0x000000030900780c */ /* 0x000fe40003f26070 */
[----:B------:R-:W-:-:S11]  /*2c30*/  ISETP.NE.AND P2, PT, R12, RZ, PT ;  /* 0x000000ff0c00720c */ /* 0x000fd60003f45270 */
[----:B012---:R-:W-:Y:S01]  /*2c40*/  @P1 IADD3 R6, PT, PT, R7, R4, RZ ;  /* 0x0000000407061210 */ /* 0x007fe20007ffe0ff */
[----:B------:R-:W-:-:S04]  /*2c50*/  @P1 VIADD R4, R4, 0x80 ;  /* 0x0000008004041836 */ /* 0x000fc80000000000 */
[----:B------:R-:W-:-:S05]  /*2c60*/  @P1 IMAD R6, R6, 0x2, R11 ;  /* 0x0000000206061824 */ /* 0x000fca00078e020b */
[----:B------:R3:W-:Y:S04]  /*2c70*/  @P1 STS.U16 [R6], RZ ;  /* 0x000000ff06001388 */ /* 0x0007e80000000400 */
[----:B------:R3:W-:Y:S04]  /*2c80*/  @P1 STS.U16 [R6+0x40], RZ ;  /* 0x000040ff06001388 */ /* 0x0007e80000000400 */
[----:B------:R3:W-:Y:S04]  /*2c90*/  @P1 STS.U16 [R6+0x80], RZ ;  /* 0x000080ff06001388 */ /* 0x0007e80000000400 */
[----:B------:R3:W-:Y:S01]  /*2ca0*/  @P1 STS.U16 [R6+0xc0], RZ ;  /* 0x0000c0ff06001388 */ /* 0x0007e20000000400 */
[----:B------:R-:W-:Y:S05]  /*2cb0*/  @!P2 BRA `(.L_x_47) ;  /* 0x000000000020a947 */ /* 0x000fea0003800000 */
[----:B------:R-:W-:Y:S01]  /*2cc0*/  IMAD.IADD R4, R7, 0x1, R4 ;  /* 0x0000000107047824 */ /* 0x000fe200078e0204 */
[----:B------:R-:W-:-:S03]  /*2cd0*/  ISETP.NE.AND P1, PT, R12, 0x1, PT ;  /* 0x000000010c00780c */ /* 0x000fc60003f25270 */
[----:B------:R-:W-:-:S05]  /*2ce0*/  IMAD R4, R4, 0x2, R11 ;  /* 0x0000000204047824 */ /* 0x000fca00078e020b */
[----:B------:R4:W-:Y:S05]  /*2cf0*/  STS.U16 [R4], RZ ;  /* 0x000000ff04007388 */ /* 0x0009ea0000000400 */
[----:B------:R-:W-:Y:S05]  /*2d00*/  @!P1 BRA `(.L_x_47) ;  /* 0x00000000000c9947 */ /* 0x000fea0003800000 */
[----:B------:R-:W-:Y:S01]  /*2d10*/  ISETP.NE.AND P1, PT, R12, 0x2, PT ;  /* 0x000000020c00780c */ /* 0x000fe20003f25270 */
[----:B------:R0:W-:-:S12]  /*2d20*/  STS.U16 [R4+0x40], RZ ;  /* 0x000040ff04007388 */ /* 0x0001d80000000400 */
[----:B------:R0:W-:Y:S02]  /*2d30*/  @P1 STS.U16 [R4+0x80], RZ ;  /* 0x000080ff04001388 */ /* 0x0001e40000000400 */
.L_x_47:
[----:B------:R-:W-:Y:S05]  /*2d40*/  BSYNC.RECONVERGENT B1 ;  /* 0x0000000000017941 */ /* 0x000fea0003800200 */
.L_x_46:
[----:B------:R-:W-:Y:S05]  /*2d50*/  @P0 BRA `(.L_x_53) ;  /* 0xfffffff400a40947 */ /* 0x000fea000383ffff */
.L_x_31:
[----:B------:R-:W-:Y:S05]  /*2d60*/  BSYNC.RECONVERGENT B0 ;  /* 0x0000000000007941 */ /* 0x000fea0003800200 */
.L_x_30:
[----:B0--34-:R-:W0:Y:S01]  /*2d70*/  S2R R4, SR_LANEID ;  /* 0x0000000000047919 */ /* 0x019e220000000000 */
[----:B-1----:R-:W2:Y:S01]  /*2d80*/  LDC R5, c[0x0][0x3bc] ;  /* 0x0000ef00ff057b82 */ /* 0x002ea20000000800 */
[----:B------:R-:W1:Y:S02]  /*2d90*/  LDCU UR4, c[0x0][0x3cc] ;  /* 0x00007980ff0477ac */ /* 0x000e640008000800 */
[----:B-1----:R-:W-:Y:S01]  /*2da0*/  ISETP.NE.AND P0, PT, RZ, UR4, PT ;  /* 0x00000004ff007c0c */ /* 0x002fe2000bf05270 */
[----:B--2---:R-:W-:Y:S01]  /*2db0*/  IMAD R6, R5, 0x20, R10 ;  /* 0x0000002005067824 */ /* 0x004fe200078e020a */
[--C-:B0-----:R-:W-:Y:S02]  /*2dc0*/  SHF.R.U32.HI R2, RZ, 0x3, R4.reuse ;  /* 0x00000003ff027819 */ /* 0x101fe40000011604 */
[----:B------:R-:W-:Y:S02]  /*2dd0*/  LOP3.LUT R3, R4, 0x7, RZ, 0xc0, !PT ;  /* 0x0000000704037812 */ /* 0x000fe400078ec0ff */
[----:B------:R-:W-:-:S02]  /*2de0*/  SHF.R.U32.HI R4, RZ, 0x4, R4 ;  /* 0x00000004ff047819 */ /* 0x000fc40000011604 */
[----:B------:R-:W-:-:S03]  /*2df0*/  SHF.L.U32 R2, R2, 0x3, RZ ;  /* 0x0000000302027819 */ /* 0x000fc600000006ff */
[----:B------:R-:W-:Y:S01]  /*2e00*/  IMAD.SHL.U32 R4, R4, 0x8, RZ ;  /* 0x0000000804047824 */ /* 0x000fe200078e00ff */
[----:B------:R-:W-:Y:S01]  /*2e10*/  LOP3.LUT R3, R2, 0x8, R3, 0xe2, !PT ;  /* 0x0000000802037812 */ /* 0x000fe200078ee203 */
[----:B------:R-:W-:-:S04]  /*2e20*/  VIADD R2, R10, 0x20 ;  /* 0x000000200a027836 */ /* 0x000fc80000000000 */
[----:B------:R-:W-:Y:S02]  /*2e30*/  IMAD R3, R3, R5, R4 ;  /* 0x0000000503037224 */ /* 0x000fe400078e0204 */
[----:B------:R-:W-:Y:S02]  /*2e40*/  VIADD R4, R6, 0x20 ;  /* 0x0000002006047836 */ /* 0x000fe40000000000 */
[C---:B------:R-:W-:Y:S01]  /*2e50*/  IMAD.U32 R10, R3.reuse, 0x2, R10 ;  /* 0x00000002030a7824 */ /* 0x040fe200078e000a */
[C---:B------:R-:W-:Y:S01]  /*2e60*/  LEA R2, R3.reuse, R2, 0x1 ;  /* 0x0000000203027211 */ /* 0x040fe200078e08ff */
[C---:B------:R-:W-:Y:S01]  /*2e70*/  IMAD.U32 R12, R3.reuse, 0x2, R6 ;  /* 0x00000002030c7824 */ /* 0x040fe200078e0006 */
[----:B------:R-:W-:Y:S01]  /*2e80*/  NOP ;  /* 0x0000000000007918 */ /* 0x000fe20000000000 */
[----:B------:R-:W-:Y:S02]  /*2e90*/  IMAD.U32 R4, R3, 0x2, R4 ;  /* 0x0000000203047824 */ /* 0x000fe400078e0004 */
[----:B------:R-:W0:Y:S04]  /*2ea0*/  LDSM.16.M88.4 R8, [R10] ;  /* 0x000000000a08783b */ /* 0x000e280000000200 */
[----:B------:R-:W1:Y:S04]  /*2eb0*/  LDSM.16.M88.4 R12, [R12] ;  /* 0x000000000c0c783b */ /* 0x000e680000000200 */
[----:B------:R2:W3:Y:S04]  /*2ec0*/  LDSM.16.M88.4 R16, [R2] ;  /* 0x000000000210783b */ /* 0x0004e80000000200 */
[----:B------:R2:W4:Y:S01]  /*2ed0*/  LDSM.16.M88.4 R20, [R4] ;  /* 0x000000000414783b */ /* 0x0005220000000200 */
[----:B------:R-:W-:Y:S05]  /*2ee0*/  @!P0 EXIT ;  /* 0x000000000000894d */ /* 0x000fea0003800000 */
[----:B--2---:R-:W-:-:S07]  /*2ef0*/  IMAD.MOV.U32 R2, RZ, RZ, RZ ;  /* 0x000000ffff027224 */ /* 0x004fce00078e00ff */
.L_x_60:
[----:B--2---:R-:W2:Y:S01]  /*2f00*/  S2R R3, SR_TID.X ;  /* 0x0000000000037919 */ /* 0x004ea20000002100 */
[----:B------:R-:W5:Y:S01]  /*2f10*/  LDCU UR4, c[0x0][0x3d4] ;  /* 0x00007a80ff0477ac */ /* 0x000f620008000800 */
[----:B0-----:R-:W0:Y:S01]  /*2f20*/  S2UR UR6, SR_CgaCtaId ;  /* 0x00000000000679c3 */ /* 0x001e220000008800 */
[----:B------:R-:W-:Y:S01]  /*2f30*/  BSSY.RECONVERGENT B0, `(.L_x_54) ;  /* 0x0000104000007945 */ /* 0x000fe20003800200 */
[----:B-1----:R-:W1:Y:S01]  /*2f40*/  S2R R36, SR_LANEID ;  /* 0x0000000000247919 */ /* 0x002e620000000000 */
[----:B------:R-:W3:Y:S01]  /*2f50*/  LDCU UR7, c[0x0][0x3c4] ;  /* 0x00007880ff0777ac */ /* 0x000ee20008000800 */
[----:B------:R-:W-:-:S04]  /*2f60*/  UMOV UR5, 0x400 ;  /* 0x0000040000057882 */ /* 0x000fc80000000000 */
[----:B------:R-:W4:Y:S01]  /*2f70*/  LDC R37, c[0x0][0x3c0] ;  /* 0x0000f000ff257b82 */ /* 0x000f220000000800 */
[----:B-----5:R-:W-:Y:S01]  /*2f80*/  USHF.R.U32.HI UR4, URZ, 0x1, UR4 ;  /* 0x00000001ff047899 */ /* 0x020fe20008011604 */
[----:B---3--:R-:W-:Y:S01]  /*2f90*/  VIADD R24, R2, UR7 ;  /* 0x0000000702187c36 */ /* 0x008fe20008000000 */
[----:B0-----:R-:W-:Y:S01]  /*2fa0*/  ULEA UR5, UR6, UR5, 0x18 ;  /* 0x0000000506057291 */ /* 0x001fe2000f8ec0ff */
[----:B------:R-:W0:Y:S01]  /*2fb0*/  LDCU UR6, c[0x0][0x3a0] ;  /* 0x00007400ff0677ac */ /* 0x000e220008000800 */
[----:B--2---:R-:W-:Y:S02]  /*2fc0*/  SHF.R.U32.HI R4, RZ, 0x5, R3 ;  /* 0x00000005ff047819 */ /* 0x004fe40000011603 */
[----:B-1----:R-:W-:-:S03]  /*2fd0*/  SHF.R.U32.HI R3, RZ, 0x3, R36 ;  /* 0x00000003ff037819 */ /* 0x002fc60000011624 */
[----:B------:R-:W-:Y:S01]  /*2fe0*/  IMAD R5, R4, UR4, RZ ;  /* 0x0000000404057c24 */ /* 0x000fe2000f8e02ff */
[----:B------:R-:W-:Y:S01]  /*2ff0*/  LOP3.LUT R4, R36, 0x7, RZ, 0xc0, !PT ;  /* 0x0000000724047812 */ /* 0x000fe200078ec0ff */
[----:B------:R-:W1:Y:S01]  /*3000*/  LDCU UR4, c[0x0][0x39c] ;  /* 0x00007380ff0477ac */ /* 0x000e620008000800 */
[----:B------:R-:W-:Y:S01]  /*3010*/  SHF.L.U32 R7, R3, 0x3, RZ ;  /* 0x0000000303077819 */ /* 0x000fe200000006ff */
[----:B------:R-:W-:Y:S01]  /*3020*/  IMAD.SHL.U32 R5, R5, 0x2, RZ ;  /* 0x0000000205057824 */ /* 0x000fe200078e00ff */
[----:B------:R-:W-:Y:S02]  /*3030*/  SHF.R.U32.HI R3, RZ, 0x4, R36 ;  /* 0x00000004ff037819 */ /* 0x000fe40000011624 */
[----:B------:R-:W-:-:S03]  /*3040*/  LOP3.LUT R4, R7, 0x8, R4, 0xe2, !PT ;  /* 0x0000000807047812 */ /* 0x000fc600078ee204 */
[----:B------:R-:W-:Y:S02]  /*3050*/  IMAD.SHL.U32 R25, R3, 0x8, RZ ;  /* 0x0000000803197824 */ /* 0x000fe400078e00ff */
[----:B------:R-:W-:Y:S01]  /*3060*/  VIADD R3, R5, UR5 ;  /* 0x0000000505037c36 */ /* 0x000fe20008000000 */
[----:B------:R-:W2:Y:S01]  /*3070*/  LDCU UR5, c[0x0][0x3cc] ;  /* 0x00007980ff0577ac */ /* 0x000ea20008000800 */
[----:B------:R-:W-:Y:S02]  /*3080*/  IMAD R25, R4, UR7, R25 ;  /* 0x0000000704197c24 */ /* 0x000fe4000f8e0219 */
[--C-:B------:R-:W-:Y:S02]  /*3090*/  IMAD R4, R2, 0x20, R3.reuse ;  /* 0x0000002002047824 */ /* 0x100fe400078e0203 */
[----:B------:R-:W-:Y:S01]  /*30a0*/  IMAD R24, R24, 0x20, R3 ;  /* 0x0000002018187824 */ /* 0x000fe200078e0203 */
[----:B----4-:R-:W-:Y:S02]  /*30b0*/  LEA R3, R37, R3, 0x1 ;  /* 0x0000000325037211 */ /* 0x010fe400078e08ff */
[C---:B------:R-:W-:Y:S01]  /*30c0*/  LEA R6, R25.reuse, R4, 0x1 ;  /* 0x0000000419067211 */ /* 0x040fe200078e08ff */
[----:B------:R-:W-:Y:S01]  /*30d0*/  IMAD.U32 R25, R25, 0x2, R24 ;  /* 0x0000000219197824 */ /* 0x000fe200078e0018 */
[----:B-1----:R-:W-:-:S04]  /*30e0*/  ISETP.NE.AND P0, PT, RZ, UR4, PT ;  /* 0x00000004ff007c0c */ /* 0x002fc8000bf05270 */
[----:B------:R-:W1:Y:S04]  /*30f0*/  LDSM.16.MT88.4 R4, [R6] ;  /* 0x000000000604783b */ /* 0x000e680000004200 */
[----:B------:R-:W3:Y:S01]  /*3100*/  LDSM.16.MT88.4 R24, [R25] ;  /* 0x000000001918783b */ /* 0x000ee20000004200 */
[-C--:B-1----:R-:W-:Y:S08]  /*3110*/  HMMA.16816.F32 R32, R8, R4.reuse, RZ ;  /* 0x000000040820723c */ /* 0x082ff000000018ff */
[----:B------:R-:W-:Y:S01]  /*3120*/  HMMA.16816.F32 R28, R12, R4, RZ ;  /* 0x000000040c1c723c */ /* 0x000fe200000018ff */
[----:B------:R-:W-:-:S02]  /*3130*/  SHF.R.U32.HI R4, RZ, 0x2, R36 ;  /* 0x00000002ff047819 */ /* 0x000fc40000011624 */
[----:B------:R-:W-:-:S05]  /*3140*/  LOP3.LUT R5, R36, 0x3, RZ, 0xc0, !PT ;  /* 0x0000000324057812 */ /* 0x000fca00078ec0ff */
[----:B------:R-:W-:-:S04]  /*3150*/  IMAD R36, R4, 0x8, R5 ;  /* 0x0000000804247824 */ /* 0x000fc800078e0205 */
[-C--:B---3--:R-:W-:Y:S08]  /*3160*/  HMMA.16816.F32 R32, R16, R24.reuse, R32 ;  /* 0x000000181020723c */ /* 0x088ff00000001820 */
[----:B------:R-:W-:Y:S01]  /*3170*/  HMMA.16816.F32 R28, R20, R24, R28 ;  /* 0x00000018141c723c */ /* 0x000fe2000000181c */
[----:B------:R-:W1:Y:S01]  /*3180*/  S2R R25, SR_TID.X ;  /* 0x0000000000197919 */ /* 0x000e620000002100 */
[----:B------:R-:W-:-:S02]  /*3190*/  IMAD.U32 R24, R36, 0x8, R3 ;  /* 0x0000000824187824 */ /* 0x000fc400078e0003 */
[----:B------:R-:W-:-:S07]  /*31a0*/  VIADD R3, R3, 0x400 ;  /* 0x0000040003037836 */ /* 0x000fce0000000000 */
[----:B------:R-:W-:Y:S04]  /*31b0*/  STS.64 [R24], R32 ;  /* 0x0000002018007388 */ /* 0x000fe80000000a00 */
[----:B------:R3:W-:Y:S02]  /*31c0*/  STS.64 [R24+0x200], R34 ;  /* 0x0002002218007388 */ /* 0x0007e40000000a00 */
[----:B---3--:R-:W-:Y:S01]  /*31d0*/  HMMA.16816.F32 R32, R8, R6, RZ ;  /* 0x000000060820723c */ /* 0x008fe200000018ff */
[----:B-1----:R-:W-:-:S07]  /*31e0*/  LOP3.LUT R37, R25, 0x1f, RZ, 0xc0, !PT ;  /* 0x0000001f19257812 */ /* 0x002fce00078ec0ff */
[----:B------:R-:W-:-:S12]  /*31f0*/  HMMA.16816.F32 R4, R12, R6, RZ ;  /* 0x000000060c04723c */ /* 0x000fd800000018ff */
[-C--:B------:R-:W-:Y:S08]  /*3200*/  HMMA.16816.F32 R32, R16, R26.reuse, R32 ;  /* 0x0000001a1020723c */ /* 0x080ff00000001820 */
[----:B------:R-:W-:Y:S01]  /*3210*/  HMMA.16816.F32 R4, R20, R26, R4 ;  /* 0x0000001a1404723c */ /* 0x000fe20000001804 */
[----:B------:R-:W-:Y:S01]  /*3220*/  IMAD.U32 R26, R36, 0x8, R3 ;  /* 0x00000008241a7824 */ /* 0x000fe200078e0003 */
[----:B0-----:R-:W-:Y:S01]  /*3230*/  MOV R36, UR6 ;  /* 0x0000000600247c02 */ /* 0x001fe20008000f00 */
[----:B------:R-:W-:-:S02]  /*3240*/  IMAD R3, R2, 0x10, R37 ;  /* 0x0000001002037824 */ /* 0x000fc400078e0225 */
[----:B------:R-:W-:Y:S02]  /*3250*/  IMAD.MOV.U32 R27, RZ, RZ, R2 ;  /* 0x000000ffff1b7224 */ /* 0x000fe400078e0002 */
[----:B------:R-:W-:Y:S01]  /*3260*/  VIADD R2, R2, 0x1 ;  /* 0x0000000102027836 */ /* 0x000fe20000000000 */
[----:B------:R-:W-:-:S03]  /*3270*/  ISETP.GE.U32.OR P0, PT, R3, R36, !P0 ;  /* 0x000000240300720c */ /* 0x000fc60004706470 */
[----:B------:R0:W-:Y:S01]  /*3280*/  STS.64 [R24+0x20], R32 ;  /* 0x0000202018007388 */ /* 0x0001e20000000a00 */
[----:B--2---:R-:W-:-:S03]  /*3290*/  ISETP.NE.AND P1, PT, R2, UR5, PT ;  /* 0x0000000502007c0c */ /* 0x004fc6000bf25270 */
[----:B------:R0:W-:Y:S04]  /*32a0*/  STS.64 [R24+0x220], R34 ;  /* 0x0002202218007388 */ /* 0x0001e80000000a00 */
[----:B------:R0:W-:Y:S04]  /*32b0*/  STS.64 [R26], R28 ;  /* 0x0000001c1a007388 */ /* 0x0001e80000000a00 */
[----:B------:R0:W-:Y:S04]  /*32c0*/  STS.64 [R26+0x200], R30 ;  /* 0x0002001e1a007388 */ /* 0x0001e80000000a00 */
[----:B------:R0:W-:Y:S04]  /*32d0*/  STS.64 [R26+0x20], R4 ;  /* 0x000020041a007388 */ /* 0x0001e80000000a00 */
[----:B------:R0:W-:Y:S01]  /*32e0*/  STS.64 [R26+0x220], R6 ;  /* 0x000220061a007388 */ /* 0x0001e20000000a00 */
[----:B------:R-:W-:Y:S01]  /*32f0*/  NOP ;  /* 0x0000000000007918 */ /* 0x000fe20000000000 */
[----:B------:R-:W-:Y:S05]  /*3300*/  @P0 BRA `(.L_x_55) ;  /* 0x0000000c00180947 */ /* 0x000fea0003800000 */
[----:B------:R-:W-:Y:S01]  /*3310*/  ISETP.GE.U32.AND P0, PT, R0, 0x7, PT ;  /* 0x000000070000780c */ /* 0x000fe20003f06070 */
[----:B0-----:R-:W-:-:S12]  /*3320*/  IMAD.MOV.U32 R30, RZ, RZ, RZ ;  /* 0x000000ffff1e7224 */ /* 0x001fd800078e00ff */
[----:B------:R-:W-:Y:S05]  /*3330*/  @!P0 BRA `(.L_x_56) ;  /* 0x0000000400688947 */ /* 0x000fea0003800000 */
[----:B------:R-:W0:Y:S01]  /*3340*/  LDCU UR4, c[0x0][0x3d4] ;  /* 0x00007a80ff0477ac */ /* 0x000e220008000800 */
[----:B------:R-:W1:Y:S01]  /*3350*/  S2R R24, SR_CgaCtaId ;  /* 0x0000000000187919 */ /* 0x000e620000008800 */
[----:B------:R-:W2:Y:S01]  /*3360*/  LDC R7, c[0x0][0x3c0] ;  /* 0x0000f000ff077b82 */ /* 0x000ea20000000800 */
[----:B------:R-:W-:Y:S01]  /*3370*/  SHF.R.U32.HI R25, RZ, 0x5, R25 ;  /* 0x00000005ff197819 */ /* 0x000fe20000011619 */
[----:B------:R-:W-:Y:S01]  /*3380*/  IMAD.IADD R32, R37, 0x1, R36 ;  /* 0x0000000125207824 */ /* 0x000fe200078e0224 */
[----:B------:R-:W-:-:S04]  /*3390*/  MOV R5, 0x400 ;  /* 0x0000040000057802 */ /* 0x000fc80000000f00 */
[----:B------:R-:W-:Y:S01]  /*33a0*/  LEA R32, R27, R32, 0x4 ;  /* 0x000000201b207211 */ /* 0x000fe200078e20ff */
[----:B------:R-:W3:Y:S01]  /*33b0*/  LDC R4, c[0x0][0x3a0] ;  /* 0x0000e800ff047b82 */ /* 0x000ee20000000800 */
[----:B0-----:R-:W-:-:S07]  /*33c0*/  USHF.R.U32.HI UR4, URZ, 0x1, UR4 ;  /* 0x00000001ff047899 */ /* 0x001fce0008011604 */
[----:B------:R-:W0:Y:S01]  /*33d0*/  LDC R30, c[0x0][0x39c] ;  /* 0x0000e700ff1e7b82 */ /* 0x000e220000000800 */
[----:B------:R-:W-:-:S04]  /*33e0*/  IMAD R25, R25, UR4, RZ ;  /* 0x0000000419197c24 */ /* 0x000fc8000f8e02ff */
[----:B------:R-:W-:Y:S01]  /*33f0*/  IMAD.SHL.U32 R6, R25, 0x2, RZ ;  /* 0x0000000219067824 */ /* 0x000fe200078e00ff */
[----:B------:R-:W4:Y:S04]  /*3400*/  LDCU UR4, c[0x0][0x3a0] ;  /* 0x00007400ff0477ac */ /* 0x000f280008000800 */
[----:B------:R-:W-:Y:S01]  /*3410*/  LEA R6, R37, R6, 0x2 ;  /* 0x0000000625067211 */ /* 0x000fe200078e10ff */
[--C-:B---3--:R-:W-:Y:S01]  /*3420*/  IMAD R26, R4, 0x4, R37.reuse ;  /* 0x00000004041a7824 */ /* 0x108fe200078e0225 */
[----:B-1----:R-:W-:Y:S01]  /*3430*/  LEA R5, R24, R5, 0x18 ;  /* 0x0000000518057211 */ /* 0x002fe200078ec0ff */
[----:B------:R-:W-:Y:S02]  /*3440*/  IMAD R24, R4, 0x6, R37 ;  /* 0x0000000604187824 */ /* 0x000fe400078e0225 */
[----:B--2---:R-:W-:-:S02]  /*3450*/  IMAD R6, R7, 0x2, R6 ;  /* 0x0000000207067824 */ /* 0x004fc400078e0206 */
[----:B------:R-:W-:Y:S01]  /*3460*/  IMAD R28, R4, 0x3, R37 ;  /* 0x00000003041c7824 */ /* 0x000fe200078e0225 */
[C---:B------:R-:W-:Y:S01]  /*3470*/  LEA R24, R27.reuse, R24, 0x4 ;  /* 0x000000181b187211 */ /* 0x040fe200078e20ff */
[C---:B------:R-:W-:Y:S01]  /*3480*/  IMAD R26, R27.reuse, 0x10, R26 ;  /* 0x000000101b1a7824 */ /* 0x040fe200078e021a */
[----:B------:R-:W-:Y:S01]  /*3490*/  IADD3 R31, PT, PT, R6, 0x100, R5 ;  /* 0x00000100061f7810 */ /* 0x000fe20007ffe005 */
[--C-:B------:R-:W-:Y:S01]  /*34a0*/  IMAD R6, R4, 0x5, R37.reuse ;  /* 0x0000000504067824 */ /* 0x100fe200078e0225 */
[----:B0-----:R-:W-:Y:S01]  /*34b0*/  LOP3.LUT R30, R30, 0xfffffff8, RZ, 0xc0, !PT ;  /* 0xfffffff81e1e7812 */ /* 0x001fe200078ec0ff */
[----:B------:R-:W-:Y:S02]  /*34c0*/  IMAD R4, R4, 0x2, R37 ;  /* 0x0000000204047824 */ /* 0x000fe400078e0225 */
[C---:B------:R-:W-:Y:S02]  /*34d0*/  IMAD R7, R27.reuse, 0x10, R6 ;  /* 0x000000101b077824 */ /* 0x040fe400078e0206 */
[----:B------:R-:W-:-:S02]  /*34e0*/  IMAD R6, R27, 0x10, R4 ;  /* 0x000000101b067824 */ /* 0x000fc400078e0204 */
[----:B------:R-:W-:Y:S02]  /*34f0*/  IMAD R25, R27, 0x10, R28 ;  /* 0x000000101b197824 */ /* 0x000fe400078e021c */
[----:B------:R-:W-:Y:S02]  /*3500*/  IMAD.MOV R5, RZ, RZ, -R36 ;  /* 0x000000ffff057224 */ /* 0x000fe400078e0a24 */
[----:B------:R-:W-:Y:S02]  /*3510*/  IMAD.MOV.U32 R4, RZ, RZ, RZ ;  /* 0x000000ffff047224 */ /* 0x000fe400078e00ff */
[----:B------:R-:W-:Y:S02]  /*3520*/  IMAD.MOV.U32 R27, RZ, RZ, R3 ;  /* 0x000000ffff1b7224 */ /* 0x000fe400078e0003 */
[----:B----4-:R-:W-:-:S07]  /*3530*/  IMAD.MOV R33, RZ, RZ, -R30 ;  /* 0x000000ffff217224 */ /* 0x010fce00078e0a1e */
.L_x_57:
[C---:B------:R-:W-:Y:S01]  /*3540*/  ISETP.NE.AND P0, PT, R4.reuse, RZ, PT ;  /* 0x000000ff0400720c */ /* 0x040fe20003f05270 */
[----:B0-----:R-:W0:Y:S01]  /*3550*/  LDS R36, [R31+-0x100] ;  /* 0xffff00001f247984 */ /* 0x001e220000000800 */
[----:B------:R-:W-:-:S04]  /*3560*/  ISETP.NE.AND P2, PT, R4, RZ, PT ;  /* 0x000000ff0400720c */ /* 0x000fc80003f45270 */
[----:B------:R-:W-:-:S04]  /*3570*/  SEL R28, R5, RZ, P2 ;  /* 0x000000ff051c7207 */ /* 0x000fc80001000000 */
[----:B------:R-:W-:-:S05]  /*3580*/  IADD3 R37, PT, PT, R3, R28, RZ ;  /* 0x0000001c03257210 */ /* 0x000fca0007ffe0ff */
[----:B------:R-:W-:-:S06]  /*3590*/  @!P0 IMAD.WIDE.U32 R34, R37, 0x2, R42 ;  /* 0x0000000225228825 */ /* 0x000fcc00078e002a */
[----:B------:R1:W2:Y:S01]  /*35a0*/  @!P0 LDG.E.U16.CONSTANT R35, desc[UR10][R34.64] ;  /* 0x0000000a22238981 */ /* 0x0002a2000c1e9500 */
[----:B------:R-:W-:Y:S01]  /*35b0*/  SEL R28, R40, R38, !P2 ;  /* 0x00000026281c7207 */ /* 0x000fe20005000000 */
[----:B------:R-:W-:Y:S01]  /*35c0*/  VIADD R33, R33, 0x8 ;  /* 0x0000000821217836 */ /* 0x000fe20000000000 */
[----:B------:R-:W-:Y:S01]  /*35d0*/  SEL R29, R41, R39, !P2 ;  /* 0x00000027291d7207 */ /* 0x000fe20005000000 */
[----:B------:R-:W-:Y:S02]  /*35e0*/  VIADD R4, R4, 0x8 ;  /* 0x0000000804047836 */ /* 0x000fe40000000000 */
[----:B------:R-:W-:Y:S01]  /*35f0*/  IMAD.WIDE.U32 R28, R37, 0x2, R28 ;  /* 0x00000002251c7825 */ /* 0x000fe200078e001c */
[----:B-1----:R-:W1:Y:S04]  /*3600*/  LDS R34, [R31+-0x40] ;  /* 0xffffc0001f227984 */ /* 0x002e680000000800 */
[----:B------:R-:W3:Y:S01]  /*3610*/  LDS R37, [R31+-0xc0] ;  /* 0xffff40001f257984 */ /* 0x000ee20000000800 */
[----:B0-----:R-:W-:-:S03]  /*3620*/  F2FP.F16.F32.PACK_AB R44, RZ, R36 ;  /* 0x00000024ff2c723e */ /* 0x001fc600000000ff */
[----:B------:R-:W0:Y:S01]  /*3630*/  LDS R36, [R31+-0x80] ;  /* 0xffff80001f247984 */ /* 0x000e220000000800 */
[----:B-1----:R-:W-:Y:S02]  /*3640*/  F2FP.F16.F32.PACK_AB R34, RZ, R34 ;  /* 0x00000022ff22723e */ /* 0x002fe400000000ff */
[----:B---3--:R-:W-:Y:S02]  /*3650*/  F2FP.F16.F32.PACK_AB R37, RZ, R37 ;  /* 0x00000025ff25723e */ /* 0x008fe400000000ff */
[----:B0-----:R-:W-:Y:S01]  /*3660*/  F2FP.F16.F32.PACK_AB R36, RZ, R36 ;  /* 0x00000024ff24723e */ /* 0x001fe200000000ff */
[----:B--2---:R-:W-:Y:S01]  /*3670*/  @!P0 HADD2 R44, R44.H0_H0, R35.H0_H0 ;  /* 0x200000232c2c8230 */ /* 0x004fe20000000800 */
[----:B------:R-:W-:Y:S01]  /*3680*/  ISETP.NE.AND P0, PT, R33, RZ, PT ;  /* 0x000000ff2100720c */ /* 0x000fe20003f05270 */
[----:B------:R-:W0:Y:S04]  /*3690*/  LDS R35, [R31] ;  /* 0x000000001f237984 */ /* 0x000e280000000800 */
[----:B------:R1:W-:Y:S02]  /*36a0*/  STG.E.U16 desc[UR10][R28.64], R44 ;  /* 0x0000002c1c007986 */ /* 0x0003e4000c10150a */
[----:B-1----:R-:W-:Y:S01]  /*36b0*/  IMAD.WIDE.U32 R28, R27, 0x2, R38 ;  /* 0x000000021b1c7825 */ /* 0x002fe200078e0026 */
[----:B------:R-:W-:-:S02]  /*36c0*/  PRMT R44, R34, 0x7610, R44 ;  /* 0x00007610222c7816 */ /* 0x000fc4000000002c */
[----:B------:R-:W1:Y:S04]  /*36d0*/  LDS R34, [R31+0x40] ;  /* 0x000040001f227984 */ /* 0x000e680000000800 */
[----:B------:R2:W-:Y:S02]  /*36e0*/  STG.E.U16 desc[UR10][R28.64], R37 ;  /* 0x000000251c007986 */ /* 0x0005e4000c10150a */
[----:B--2---:R-:W-:Y:S01]  /*36f0*/  IMAD.WIDE.U32 R28, R32, 0x2, R38 ;  /* 0x00000002201c7825 */ /* 0x004fe200078e0026 */
[----:B0-----:R-:W-:-:S04]  /*3700*/  F2FP.F16.F32.PACK_AB R35, RZ, R35 ;  /* 0x00000023ff23723e */ /* 0x001fc800000000ff */
[----:B------:R0:W-:Y:S01]  /*3710*/  STG.E.U16 desc[UR10][R28.64], R36 ;  /* 0x000000241c007986 */ /* 0x0001e2000c10150a */
[----:B------:R-:W-:-:S03]  /*3720*/  PRMT R37, R35, 0x7610, R37 ;  /* 0x0000761023257816 */ /* 0x000fc60000000025 */
[----:B------:R-:W2:Y:S04]  /*3730*/  LDS R36, [R31+0xc0] ;  /* 0x0000c0001f247984 */ /* 0x000ea80000000800 */
[----:B------:R3:W4:Y:S01]  /*3740*/  LDS R35, [R31+0x80] ;  /* 0x000080001f237984 */ /* 0x0007220000000800 */
[----:B0-----:R-:W-:-:S04]  /*3750*/  IMAD.WIDE.U32 R28, R6, 0x2, R38 ;  /* 0x00000002061c7825 */ /* 0x001fc800078e0026 */
[----:B---3--:R-:W-:Y:S01]  /*3760*/  VIADD R31, R31, 0x200 ;  /* 0x000002001f1f7836 */ /* 0x008fe20000000000 */
[----:B------:R0:W-:Y:S01]  /*3770*/  STG.E.U16 desc[UR10][R28.64], R44 ;  /* 0x0000002c1c007986 */ /* 0x0001e2000c10150a */
[----:B-1----:R-:W-:Y:S01]  /*3780*/  F2FP.F16.F32.PACK_AB R34, RZ, R34 ;  /* 0x00000022ff22723e */ /* 0x002fe200000000ff */
[----:B0-----:R-:W-:-:S05]  /*3790*/  IMAD.WIDE.U32 R28, R25, 0x2, R38 ;  /* 0x00000002191c7825 */ /* 0x001fca00078e0026 */
[----:B------:R0:W-:Y:S01]  /*37a0*/  STG.E.U16 desc[UR10][R28.64], R37 ;  /* 0x000000251c007986 */ /* 0x0001e2000c10150a */
[----:B--2---:R-:W-:Y:S01]  /*37b0*/  F2FP.F16.F32.PACK_AB R36, RZ, R36 ;  /* 0x00000024ff24723e */ /* 0x004fe200000000ff */
[----:B0-----:R-:W-:Y:S01]  /*37c0*/  IMAD.WIDE.U32 R28, R26, 0x2, R38 ;  /* 0x000000021a1c7825 */ /* 0x001fe200078e0026 */
[----:B----4-:R-:W-:Y:S02]  /*37d0*/  F2FP.F16.F32.PACK_AB R35, RZ, R35 ;  /* 0x00000023ff23723e */ /* 0x010fe400000000ff */
[----:B------:R-:W-:Y:S02]  /*37e0*/  PRMT R37, R36, 0x7610, R37 ;  /* 0x0000761024257816 */ /* 0x000fe40000000025 */
[----:B------:R0:W-:Y:S01]  /*37f0*/  STG.E.U16 desc[UR10][R28.64], R34 ;  /* 0x000000221c007986 */ /* 0x0001e2000c10150a */
[----:B------:R-:W-:-:S04]  /*3800*/  IMAD.U32 R36, RZ, RZ, UR4 ;  /* 0x00000004ff247e24 */ /* 0x000fc8000f8e00ff */
[C---:B------:R-:W-:Y:S01]  /*3810*/  IMAD R32, R36.reuse, 0x8, R32 ;  /* 0x0000000824207824 */ /* 0x040fe200078e0220 */
[C---:B------:R-:W-:Y:S01]  /*3820*/  LEA R6, R36.reuse, R6, 0x3 ;  /* 0x0000000624067211 */ /* 0x040fe200078e18ff */
[C---:B------:R-:W-:Y:S01]  /*3830*/  IMAD R25, R36.reuse, 0x8, R25 ;  /* 0x0000000824197824 */ /* 0x040fe200078e0219 */
[C---:B------:R-:W-:Y:S01]  /*3840*/  LEA R27, R36.reuse, R27, 0x3 ;  /* 0x0000001b241b7211 */ /* 0x040fe200078e18ff */
[C---:B------:R-:W-:Y:S02]  /*3850*/  IMAD R26, R36.reuse, 0x8, R26 ;  /* 0x00000008241a7824 */ /* 0x040fe400078e021a */
[----:B------:R-:W-:Y:S02]  /*3860*/  IMAD R5, R36, 0x8, R5 ;  /* 0x0000000824057824 */ /* 0x000fe400078e0205 */
[----:B0-----:R-:W-:-:S04]  /*3870*/  IMAD.WIDE.U32 R28, R7, 0x2, R38 ;  /* 0x00000002071c7825 */ /* 0x001fc800078e0026 */
[----:B------:R-:W-:Y:S01]  /*3880*/  IMAD R7, R36, 0x8, R7 ;  /* 0x0000000824077824 */ /* 0x000fe200078e0207 */
[----:B------:R0:W-:Y:S02]  /*3890*/  STG.E.U16 desc[UR10][R28.64], R35 ;  /* 0x000000231c007986 */ /* 0x0001e4000c10150a */
[----:B0-----:R-:W-:-:S04]  /*38a0*/  IMAD.WIDE.U32 R28, R24, 0x2, R38 ;  /* 0x00000002181c7825 */ /* 0x001fc800078e0026 */
[----:B------:R-:W-:Y:S01]  /*38b0*/  IMAD R24, R36, 0x8, R24 ;  /* 0x0000000824187824 */ /* 0x000fe200078e0218 */
[----:B------:R0:W-:Y:S01]  /*38c0*/  STG.E.U16 desc[UR10][R28.64], R37 ;  /* 0x000000251c007986 */ /* 0x0001e2000c10150a */
[----:B------:R-:W-:Y:S05]  /*38d0*/  @P0 BRA `(.L_x_57) ;  /* 0xfffffffc00180947 */ /* 0x000fea000383ffff */
.L_x_56:
[----:B------:R-:W1:Y:S02]  /*38e0*/  LDCU UR4, c[0x0][0x39c] ;  /* 0x00007380ff0477ac */ /* 0x000e640008000800 */
[----:B-1----:R-:W-:-:S04]  /*38f0*/  ULOP3.LUT UR4, UR4, 0x7, URZ, 0xc0, !UPT ;  /* 0x0000000704047892 */ /* 0x002fc8000f8ec0ff */
[----:B------:R-:W-:-:S09]  /*3900*/  UISETP.NE.AND UP0, UPT, UR4, URZ, UPT ;  /* 0x000000ff0400728c */ /* 0x000fd2000bf05270 */
[----:B------:R-:W-:Y:S05]  /*3910*/  BRA.U !UP0, `(.L_x_55) ;  /* 0x0000000508947547 */ /* 0x000fea000b800000 */
[----:B0-----:R-:W0:Y:S01]  /*3920*/  S2R R29, SR_TID.X ;  /* 0x00000000001d7919 */ /* 0x001e220000002100 */
[----:B------:R-:W1:Y:S01]  /*3930*/  LDCU UR6, c[0x0][0x3d4] ;  /* 0x00007a80ff0677ac */ /* 0x000e620008000800 */
[----:B------:R-:W2:Y:S01]  /*3940*/  S2UR UR8, SR_CgaCtaId ;  /* 0x00000000000879c3 */ /* 0x000ea20000008800 */
[----:B------:R-:W3:Y:S01]  /*3950*/  LDCU UR5, c[0x0][0x39c] ;  /* 0x00007380ff0577ac */ /* 0x000ee20008000800 */
[----:B------:R-:W-:Y:S01]  /*3960*/  UIADD3 UR4, UPT, UPT, UR4, -0x1, URZ ;  /* 0xffffffff04047890 */ /* 0x000fe2000fffe0ff */
[----:B------:R-:W-:-:S03]  /*3970*/  UMOV UR7, 0x400 ;  /* 0x0000040000077882 */ /* 0x000fc60000000000 */
[----:B------:R-:W-:Y:S02]  /*3980*/  UISETP.GE.U32.AND UP0, UPT, UR4, 0x3, UPT ;  /* 0x000000030400788c */ /* 0x000fe4000bf06070 */
[----:B-1----:R-:W-:Y:S02]  /*3990*/  USHF.R.U32.HI UR6, URZ, 0x1, UR6 ;  /* 0x00000001ff067899 */ /* 0x002fe40008011606 */
[----:B---3--:R-:W-:Y:S02]  /*39a0*/  ULOP3.LUT UP1, UR5, UR5, 0x3, URZ, 0xc0, !UPT ;  /* 0x0000000305057892 */ /* 0x008fe4000f82c0ff */
[----:B--2---:R-:W-:Y:S01]  /*39b0*/  ULEA UR7, UR8, UR7, 0x18 ;  /* 0x0000000708077291 */ /* 0x004fe2000f8ec0ff */
[----:B0-----:R-:W-:-:S05]  /*39c0*/  SHF.R.U32.HI R4, RZ, 0x5, R29 ;  /* 0x00000005ff047819 */ /* 0x001fca000001161d */
[----:B------:R-:W-:-:S04]  /*39d0*/  IMAD R4, R4, UR6, RZ ;  /* 0x0000000604047c24 */ /* 0x000fc8000f8e02ff */
[----:B------:R-:W-:-:S04]  /*39e0*/  IMAD.SHL.U32 R4, R4, 0x2, RZ ;  /* 0x0000000204047824 */ /* 0x000fc800078e00ff */
[----:B------:R-:W-:Y:S01]  /*39f0*/  VIADD R28, R4, UR7 ;  /* 0x00000007041c7c36 */ /* 0x000fe20008000000 */
[----:B------:R-:W-:Y:S06]  /*3a00*/  BRA.U !UP0, `(.L_x_58) ;  /* 0x00000001088c7547 */ /* 0x000fec000b800000 */
[C---:B------:R-:W-:Y:S01]  /*3a10*/  IADD3 R4, PT, PT, R30.reuse, -0x1, RZ ;  /* 0xffffffff1e047810 */ /* 0x040fe20007ffe0ff */
[----:B------:R-:W0:Y:S01]  /*3a20*/  LDC R25, c[0x0][0x3c0] ;  /* 0x0000f000ff197b82 */ /* 0x000e220000000800 */
[C---:B------:R-:W-:Y:S02]  /*3a30*/  ISETP.NE.AND P2, PT, R30.reuse, RZ, PT ;  /* 0x000000ff1e00720c */ /* 0x040fe40003f45270 */
[----:B------:R-:W-:Y:S01]  /*3a40*/  ISETP.NE.AND P0, PT, R30, RZ, PT ;  /* 0x000000ff1e00720c */ /* 0x000fe20003f05270 */
[----:B------:R-:W-:-:S05]  /*3a50*/  IMAD R4, R4, R36, R3 ;  /* 0x0000002404047224 */ /* 0x000fca00078e0203 */
[----:B------:R-:W-:-:S05]  /*3a60*/  SEL R27, R3, R4, !P0 ;  /* 0x00000004031b7207 */ /* 0x000fca0004000000 */
[----:B------:R-:W-:-:S05]  /*3a70*/  @!P2 IMAD.WIDE.U32 R4, R27, 0x2, R42 ;  /* 0x000000021b04a825 */ /* 0x000fca00078e002a */
[----:B------:R1:W2:Y:S01]  /*3a80*/  @!P2 LDG.E.U16.CONSTANT R6, desc[UR10][R4.64] ;  /* 0x0000000a0406a981 */ /* 0x0002a2000c1e9500 */
[----:B------:R-:W-:Y:S01]  /*3a90*/  LOP3.LUT R7, R29, 0x1f, RZ, 0xc0, !PT ;  /* 0x0000001f1d077812 */ /* 0x000fe200078ec0ff */
[----:B0-----:R-:W-:-:S04]  /*3aa0*/  IMAD R24, R25, 0x2, R28 ;  /* 0x0000000219187824 */ /* 0x001fc800078e021c */
[----:B------:R-:W-:Y:S01]  /*3ab0*/  IMAD R7, R30, 0x10, R7 ;  /* 0x000000101e077824 */ /* 0x000fe200078e0207 */
[----:B-1----:R-:W-:-:S03]  /*3ac0*/  SEL R4, R40, R38, !P0 ;  /* 0x0000002628047207 */ /* 0x002fc60004000000 */
[----:B------:R-:W-:Y:S01]  /*3ad0*/  IMAD R24, R7, 0x4, R24 ;  /* 0x0000000407187824 */ /* 0x000fe200078e0218 */
[----:B------:R-:W-:Y:S01]  /*3ae0*/  SEL R5, R41, R39, !P0 ;  /* 0x0000002729057207 */ /* 0x000fe20004000000 */
[CC--:B------:R-:W-:Y:S02]  /*3af0*/  IMAD R7, R30.reuse, R36.reuse, R3 ;  /* 0x000000241e077224 */ /* 0x0c0fe400078e0203 */
[----:B------:R-:W-:Y:S01]  /*3b00*/  VIADD R30, R30, 0x4 ;  /* 0x000000041e1e7836 */ /* 0x000fe20000000000 */
[----:B------:R-:W0:Y:S01]  /*3b10*/  LDS R31, [R24] ;  /* 0x00000000181f7984 */ /* 0x000e220000000800 */
[----:B------:R-:W-:Y:S02]  /*3b20*/  IMAD.IADD R25, R7, 0x1, R36 ;  /* 0x0000000107197824 */ /* 0x000fe400078e0224 */
[----:B------:R-:W-:Y:S01]  /*3b30*/  IMAD.WIDE.U32 R4, R27, 0x2, R4 ;  /* 0x000000021b047825 */ /* 0x000fe200078e0004 */
[----:B------:R-:W1:Y:S02]  /*3b40*/  LDS R32, [R24+0x40] ;  /* 0x0000400018207984 */ /* 0x000e640000000800 */
[----:B------:R-:W-:-:S02]  /*3b50*/  IADD3 R27, PT, PT, R25, R36, RZ ;  /* 0x00000024191b7210 */ /* 0x000fc40007ffe0ff */
[----:B------:R-:W3:Y:S03]  /*3b60*/  LDS R33, [R24+0x80] ;  /* 0x0000800018217984 */ /* 0x000ee60000000800 */
[--C-:B------:R-:W-:Y:S01]  /*3b70*/  IMAD.WIDE.U32 R26, R27, 0x2, R38.reuse ;  /* 0x000000021b1a7825 */ /* 0x100fe200078e0026 */
[----:B------:R4:W5:Y:S03]  /*3b80*/  LDS R34, [R24+0xc0] ;  /* 0x0000c00018227984 */ /* 0x0009660000000800 */
[----:B----4-:R-:W-:Y:S01]  /*3b90*/  IMAD.WIDE.U32 R24, R25, 0x2, R38 ;  /* 0x0000000219187825 */ /* 0x010fe200078e0026 */
[----:B0-----:R-:W-:Y:S02]  /*3ba0*/  F2FP.F16.F32.PACK_AB R31, RZ, R31 ;  /* 0x0000001fff1f723e */ /* 0x001fe400000000ff */
[----:B-1----:R-:W-:-:S02]  /*3bb0*/  F2FP.F16.F32.PACK_AB R32, RZ, R32 ;  /* 0x00000020ff20723e */ /* 0x002fc400000000ff */
[----:B---3--:R-:W-:Y:S02]  /*3bc0*/  F2FP.F16.F32.PACK_AB R33, RZ, R33 ;  /* 0x00000021ff21723e */ /* 0x008fe400000000ff */
[----:B-----5:R-:W-:Y:S01]  /*3bd0*/  F2FP.F16.F32.PACK_AB R34, RZ, R34 ;  /* 0x00000022ff22723e */ /* 0x020fe200000000ff */
[----:B--2---:R-:W-:Y:S02]  /*3be0*/  @!P2 HADD2 R31, R31.H0_H0, R6.H0_H0 ;  /* 0x200000061f1fa230 */ /* 0x004fe40000000800 */
[----:B------:R-:W-:-:S03]  /*3bf0*/  IMAD.WIDE.U32 R6, R7, 0x2, R38 ;  /* 0x0000000207067825 */ /* 0x000fc600078e0026 */
[----:B------:R0:W-:Y:S04]  /*3c00*/  STG.E.U16 desc[UR10][R4.64], R31 ;  /* 0x0000001f04007986 */ /* 0x0001e8000c10150a */
[----:B------:R0:W-:Y:S04]  /*3c10*/  STG.E.U16 desc[UR10][R6.64], R32 ;  /* 0x0000002006007986 */ /* 0x0001e8000c10150a */
[----:B------:R0:W-:Y:S04]  /*3c20*/  STG.E.U16 desc[UR10][R24.64], R33 ;  /* 0x0000002118007986 */ /* 0x0001e8000c10150a */
[----:B------:R0:W-:Y:S02]  /*3c30*/  STG.E.U16 desc[UR10][R26.64], R34 ;  /* 0x000000221a007986 */ /* 0x0001e4000c10150a */
.L_x_58:
[----:B------:R-:W-:Y:S05]  /*3c40*/  BRA.U !UP1, `(.L_x_55) ;  /* 0x0000000109c87547 */ /* 0x000fea000b800000 */
[----:B------:R-:W1:Y:S01]  /*3c50*/  LDCU UR4, c[0x0][0x39c] ;  /* 0x00007380ff0477ac */ /* 0x000e620008000800 */
[----:B------:R-:W-:Y:S02]  /*3c60*/  UISETP.NE.AND UP0, UPT, UR5, 0x1, UPT ;  /* 0x000000010500788c */ /* 0x000fe4000bf05270 */
[----:B-1----:R-:W-:-:S04]  /*3c70*/  ULOP3.LUT UR4, UR4, 0x1, URZ, 0xc0, !UPT ;  /* 0x0000000104047892 */ /* 0x002fc8000f8ec0ff */
[----:B------:R-:W-:-:S03]  /*3c80*/  UISETP.NE.U32.AND UP1, UPT, UR4, 0x1, UPT ;  /* 0x000000010400788c */ /* 0x000fc6000bf25070 */
[----:B------:R-:W-:Y:S08]  /*3c90*/  BRA.U !UP0, `(.L_x_59) ;  /* 0x0000000108647547 */ /* 0x000ff0000b800000 */
[C---:B0-----:R-:W-:Y:S01]  /*3ca0*/  VIADD R4, R30.reuse, 0xffffffff ;  /* 0xffffffff1e047836 */ /* 0x041fe20000000000 */
[C---:B------:R-:W-:Y:S01]  /*3cb0*/  ISETP.NE.AND P0, PT, R30.reuse, RZ, PT ;  /* 0x000000ff1e00720c */ /* 0x040fe20003f05270 */
[----:B------:R-:W0:Y:S01]  /*3cc0*/  LDC R25, c[0x0][0x3c0] ;  /* 0x0000f000ff197b82 */ /* 0x000e220000000800 */
[----:B------:R-:W-:Y:S01]  /*3cd0*/  ISETP.NE.AND P2, PT, R30, RZ, PT ;  /* 0x000000ff1e00720c */ /* 0x000fe20003f45270 */
[----:B------:R-:W-:-:S05]  /*3ce0*/  IMAD R4, R4, R36, R3 ;  /* 0x0000002404047224 */ /* 0x000fca00078e0203 */
[----:B------:R-:W-:-:S05]  /*3cf0*/  SEL R27, R3, R4, !P2 ;  /* 0x00000004031b7207 */ /* 0x000fca0005000000 */
[----:B------:R-:W-:-:S06]  /*3d00*/  @!P0 IMAD.WIDE.U32 R6, R27, 0x2, R42 ;  /* 0x000000021b068825 */ /* 0x000fcc00078e002a */
[----:B------:R-:W2:Y:S01]  /*3d10*/  @!P0 LDG.E.U16.CONSTANT R7, desc[UR10][R6.64] ;  /* 0x0000000a06078981 */ /* 0x000ea2000c1e9500 */
[----:B------:R-:W-:Y:S02]  /*3d20*/  LOP3.LUT R5, R29, 0x1f, RZ, 0xc0, !PT ;  /* 0x0000001f1d057812 */ /* 0x000fe400078ec0ff */
[----:B0-----:R-:W-:-:S03]  /*3d30*/  LEA R25, R25, R28, 0x1 ;  /* 0x0000001c19197211 */ /* 0x001fc600078e08ff */
[----:B------:R-:W-:Y:S01]  /*3d40*/  IMAD R4, R30, 0x10, R5 ;  /* 0x000000101e047824 */ /* 0x000fe200078e0205 */
[----:B------:R-:W-:-:S03]  /*3d50*/  SEL R5, R41, R39, !P2 ;  /* 0x0000002729057207 */ /* 0x000fc60005000000 */
[----:B------:R-:W-:-:S05]  /*3d60*/  IMAD R26, R4, 0x4, R25 ;  /* 0x00000004041a7824 */ /* 0x000fca00078e0219 */
[----:B------:R-:W0:Y:S04]  /*3d70*/  LDS R4, [R26] ;  /* 0x000000001a047984 */ /* 0x000e280000000800 */
[----:B------:R-:W1:Y:S01]  /*3d80*/  LDS R25, [R26+0x40] ;  /* 0x000040001a197984 */ /* 0x000e620000000800 */
[----:B0-----:R-:W-:Y:S02]  /*3d90*/  F2FP.F16.F32.PACK_AB R24, RZ, R4 ;  /* 0x00000004ff18723e */ /* 0x001fe400000000ff */
[----:B------:R-:W-:Y:S02]  /*3da0*/  SEL R4, R40, R38, !P2 ;  /* 0x0000002628047207 */ /* 0x000fe40005000000 */
[----:B-1----:R-:W-:-:S03]  /*3db0*/  F2FP.F16.F32.PACK_AB R25, RZ, R25 ;  /* 0x00000019ff19723e */ /* 0x002fc600000000ff */
[----:B------:R-:W-:-:S04]  /*3dc0*/  IMAD.WIDE.U32 R4, R27, 0x2, R4 ;  /* 0x000000021b047825 */ /* 0x000fc800078e0004 */
[----:B--2---:R-:W-:Y:S02]  /*3dd0*/  @!P0 HADD2 R24, R24.H0_H0, R7.H0_H0 ;  /* 0x2000000718188230 */ /* 0x004fe40000000800 */
[C---:B------:R-:W-:Y:S02]  /*3de0*/  IMAD R7, R30.reuse, R36, R3 ;  /* 0x000000241e077224 */ /* 0x040fe400078e0203 */
[----:B------:R-:W-:Y:S02]  /*3df0*/  VIADD R30, R30, 0x2 ;  /* 0x000000021e1e7836 */ /* 0x000fe40000000000 */
[----:B------:R-:W-:Y:S01]  /*3e00*/  IMAD.WIDE.U32 R6, R7, 0x2, R38 ;  /* 0x0000000207067825 */ /* 0x000fe200078e0026 */
[----:B------:R1:W-:Y:S04]  /*3e10*/  STG.E.U16 desc[UR10][R4.64], R24 ;  /* 0x0000001804007986 */ /* 0x0003e8000c10150a */
[----:B------:R1:W-:Y:S02]  /*3e20*/  STG.E.U16 desc[UR10][R6.64], R25 ;  /* 0x0000001906007986 */ /* 0x0003e4000c10150a */
.L_x_59:
[----:B------:R-:W-:Y:S05]  /*3e30*/  BRA.U UP1, `(.L_x_55) ;  /* 0x00000001014c7547 */ /* 0x000fea000b800000 */
[C---:B01----:R-:W-:Y:S01]  /*3e40*/  VIADD R4, R30.reuse, 0xffffffff ;  /* 0xffffffff1e047836 */ /* 0x043fe20000000000 */
[C---:B------:R-:W-:Y:S02]  /*3e50*/  ISETP.NE.AND P2, PT, R30.reuse, RZ, PT ;  /* 0x000000ff1e00720c */ /* 0x040fe40003f45270 */
[----:B------:R-:W-:Y:S01]  /*3e60*/  ISETP.NE.AND P0, PT, R30, RZ, PT ;  /* 0x000000ff1e00720c */ /* 0x000fe20003f05270 */
[----:B------:R-:W-:-:S05]  /*3e70*/  IMAD R4, R4, R36, R3 ;  /* 0x0000002404047224 */ /* 0x000fca00078e0203 */
[----:B------:R-:W-:Y:S02]  /*3e80*/  SEL R25, R3, R4, !P0 ;  /* 0x0000000403197207 */ /* 0x000fe40004000000 */
[----:B------:R-:W0:Y:S03]  /*3e90*/  LDC R3, c[0x0][0x3c0] ;  /* 0x0000f000ff037b82 */ /* 0x000e260000000800 */
[----:B------:R-:W-:-:S06]  /*3ea0*/  @!P2 IMAD.WIDE.U32 R4, R25, 0x2, R42 ;  /* 0x000000021904a825 */ /* 0x000fcc00078e002a */
[----:B------:R-:W2:Y:S01]  /*3eb0*/  @!P2 LDG.E.U16.CONSTANT R4, desc[UR10][R4.64] ;  /* 0x0000000a0404a981 */ /* 0x000ea2000c1e9500 */
[----:B------:R-:W-:Y:S02]  /*3ec0*/  LOP3.LUT R29, R29, 0x1f, RZ, 0xc0, !PT ;  /* 0x0000001f1d1d7812 */ /* 0x000fe400078ec0ff */
[----:B------:R-:W-:Y:S02]  /*3ed0*/  SEL R6, R40, R38, !P0 ;  /* 0x0000002628067207 */ /* 0x000fe40004000000 */
[----:B------:R-:W-:Y:S02]  /*3ee0*/  LEA R30, R30, R29, 0x4 ;  /* 0x0000001d1e1e7211 */ /* 0x000fe400078e20ff */
[----:B------:R-:W-:Y:S01]  /*3ef0*/  SEL R7, R41, R39, !P0 ;  /* 0x0000002729077207 */ /* 0x000fe20004000000 */
[----:B0-----:R-:W-:-:S04]  /*3f00*/  IMAD R3, R3, 0x2, R28 ;  /* 0x0000000203037824 */ /* 0x001fc800078e021c */
[----:B------:R-:W-:-:S06]  /*3f10*/  IMAD R30, R30, 0x4, R3 ;  /* 0x000000041e1e7824 */ /* 0x000fcc00078e0203 */
[----:B------:R-:W0:Y:S02]  /*3f20*/  LDS R30, [R30] ;  /* 0x000000001e1e7984 */ /* 0x000e240000000800 */
[----:B0-----:R-:W-:-:S05]  /*3f30*/  F2FP.F16.F32.PACK_AB R3, RZ, R30 ;  /* 0x0000001eff03723e */ /* 0x001fca00000000ff */
[----:B--2---:R-:W-:Y:S02]  /*3f40*/  @!P2 HADD2 R3, R3.H0_H0, R4.H0_H0 ;  /* 0x200000040303a230 */ /* 0x004fe40000000800 */
[----:B------:R-:W-:-:S05]  /*3f50*/  IMAD.WIDE.U32 R4, R25, 0x2, R6 ;  /* 0x0000000219047825 */ /* 0x000fca00078e0006 */
[----:B------:R2:W-:Y:S02]  /*3f60*/  STG.E.U16 desc[UR10][R4.64], R3 ;  /* 0x0000000304007986 */ /* 0x0005e4000c10150a */
.L_x_55:
[----:B------:R-:W-:Y:S05]  /*3f70*/  BSYNC.RECONVERGENT B0 ;  /* 0x0000000000007941 */ /* 0x000fea0003800200 */
.L_x_54:
[----:B------:R-:W-:Y:S05]  /*3f80*/  @P1 BRA `(.L_x_60) ;  /* 0xffffffec00dc1947 */ /* 0x000fea000383ffff */
[----:B------:R-:W-:Y:S05]  /*3f90*/  EXIT ;  /* 0x000000000000794d */ /* 0x000fea0003800000 */
.L_x_61:
[----:B------:R-:W-:-:S00]  /*3fa0*/  BRA `(.L_x_61) ;  /* 0xfffffffc00fc7947 */ /* 0x000fc0000383ffff */
[----:B------:R-:W-:-:S00]  /*3fb0*/  NOP ;  /* 0x0000000000007918 */ /* 0x000fc00000000000 */
        /* <DEDUP_REMOVED lines=12> */
.L_x_119:


//--------------------- .text._Z25dotBasedInteractBwdKernelILj4ELj128ELj2ELj1ELj32ELj5ELj16ELj4EEvPK6__halfPS0_S3_jjjjjjjjjjjjjjjj --------------------------
	.section	.text._Z25dotBasedInteractBwdKernelILj4ELj128ELj2ELj1ELj32ELj5ELj16ELj4EEvPK6__halfPS0_S3_jjjjjjjjjjjjjjjj,"ax",@progbits
	.align	128
        .global         _Z25dotBasedInteractBwdKernelILj4ELj128ELj2ELj1ELj32ELj5ELj16ELj4EEvPK6__halfPS0_S3_jjjjjjjjjjjjjjjj
        .type           _Z25dotBasedInteractBwdKernelILj4ELj128ELj2ELj1ELj32ELj5ELj16ELj4EEvPK6__halfPS0_S3_jjjjjjjjjjjjjjjj,@function
        .size           _Z25dotBasedInteractBwdKernelILj4ELj128ELj2ELj1ELj32ELj5ELj16ELj4EEvPK6__halfPS0_S3_jjjjjjjjjjjjjjjj,(.L_x_120 - _Z25dotBasedInteractBwdKernelILj4ELj128ELj2ELj1ELj32ELj5ELj16ELj4EEvPK6__halfPS0_S3_jjjjjjjjjjjjjjjj)
        .other          _Z25dotBasedInteractBwdKernelILj4ELj128ELj2ELj1ELj32ELj5ELj16ELj4EEvPK6__halfPS0_S3_jjjjjjjjjjjjjjjj,@"STO_CUDA_ENTRY STV_DEFAULT"
_Z25dotBasedInteractBwdKernelILj4ELj128ELj2ELj1ELj32ELj5ELj16ELj4EEvPK6__halfPS0_S3_jjjjjjjjjjjjjjjj:
.text._Z25dotBasedInteractBwdKernelILj4ELj128ELj2ELj1ELj32ELj5ELj16ELj4EEvPK6__halfPS0_S3_jjjjjjjjjjjjjjjj:
        /* <DEDUP_REMOVED lines=9> */
[----:B------:R-:W0:Y:S01]  /*0090*/  LDC.64 R20, c[0x0][0x3b0] ;  /* 0x0000ec00ff147b82 */ /* 0x000e220000000a00 */
[----:B------:R-:W1:Y:S01]  /*00a0*/  S2R R5, SR_CgaCtaId ;  /* 0x0000000000057919 */ /* 0x000e620000008800 */
[----:B------:R-:W2:Y:S01]  /*00b0*/  LDCU UR4, c[0x0][0x3d4] ;  /* 0x00007a80ff0477ac */ /* 0x000ea20008000800 */
[----:B------:R-:W-:Y:S01]  /*00c0*/  LOP3.LUT R51, R51, 0x1f, RZ, 0xc0, !PT ;  /* 0x0000001f33337812 */ /* 0x000fe200078ec0ff */
[----:B------:R-:W-:Y:S01]  /*00d0*/  BSSY.RECONVERGENT B0, `(.L_x_62) ;  /* 0x0000039000007945 */ /* 0x000fe20003800200 */
[----:B------:R-:W-:Y:S01]  /*00e0*/  MOV R2, 0x400 ;  /* 0x0000040000027802 */ /* 0x000fe20000000f00 */
[----:B------:R-:W3:Y:S02]  /*00f0*/  LDCU UR5, c[0x0][0x39c] ;  /* 0x00007380ff0577ac */ /* 0x000ee40008000800 */
[----:B------:R-:W4:Y:S01]  /*0100*/  LDC R23, c[0x0][0x3a0] ;  /* 0x0000e800ff177b82 */ /* 0x000f220000000800 */
[----:B------:R-:W0:Y:S07]  /*0110*/  LDCU.64 UR6, c[0x0][0x358] ;  /* 0x00006b00ff0677ac */ /* 0x000e2e0008000a00 */
[----:B------:R-:W5:Y:S01]  /*0120*/  LDC.64 R52, c[0x0][0x380] ;  /* 0x0000e000ff347b82 */ /* 0x000f620000000a00 */
[----:B--2---:R-:W-:Y:S01]  /*0130*/  USHF.R.U32.HI UR4, URZ, 0x1, UR4 ;  /* 0x00000001ff047899 */ /* 0x004fe20008011604 */
[----:B0-----:R-:W-:Y:S01]  /*0140*/  SHF.R.U32.HI R24, RZ, 0x3, R20 ;  /* 0x00000003ff187819 */ /* 0x001fe20000011614 */
[----:B---3--:R-:W-:-:S04]  /*0150*/  IMAD.U32 R0, RZ, RZ, UR5 ;  /* 0x00000005ff007e24 */ /* 0x008fc8000f8e00ff */
[----:B------:R-:W-:Y:S01]  /*0160*/  IMAD R3, R3, UR4, RZ ;  /* 0x0000000403037c24 */ /* 0x000fe2000f8e02ff */
[----:B------:R-:W-:-:S03]  /*0170*/  ISETP.GE.U32.AND P0, PT, R51, R24, PT ;  /* 0x000000183300720c */ /* 0x000fc60003f06070 */
[----:B------:R-:W-:Y:S02]  /*0180*/  IMAD.SHL.U32 R3, R3, 0x2, RZ ;  /* 0x0000000203037824 */ /* 0x000fe400078e00ff */
[----:B----4-:R-:W-:Y:S01]  /*0190*/  IMAD.IADD R21, R23, 0x1, R21 ;  /* 0x0000000117157824 */ /* 0x010fe200078e0215 */
[----:B-1----:R-:W-:-:S03]  /*01a0*/  LEA R2, R5, R2, 0x18 ;  /* 0x0000000205027211 */ /* 0x002fc600078ec0ff */
[C---:B------:R-:W-:Y:S02]  /*01b0*/  IMAD R21, R46.reuse, R21, RZ ;  /* 0x000000152e157224 */ /* 0x040fe400078e02ff */
[----:B------:R-:W-:Y:S02]  /*01c0*/  IMAD R46, R46, R23, RZ ;  /* 0x000000172e2e7224 */ /* 0x000fe400078e02ff */
[----:B-----5:R-:W-:-:S04]  /*01d0*/  IMAD.WIDE.U32 R52, R21, 0x2, R52 ;  /* 0x0000000215347825 */ /* 0x020fc800078e0034 */
[----:B------:R-:W-:Y:S02]  /*01e0*/  VIADD R21, R0, 0xffffffff ;  /* 0xffffffff00157836 */ /* 0x000fe40000000000 */
[----:B------:R-:W-:Y:S02]  /*01f0*/  IMAD.IADD R47, R3, 0x1, R2 ;  /* 0x00000001032f7824 */ /* 0x000fe400078e0202 */
[----:B------:R-:W-:Y:S02]  /*0200*/  IMAD R45, R46, R21, RZ ;  /* 0x000000152e2d7224 */ /* 0x000fe400078e02ff */
[----:B------:R-:W-:Y:S01]  /*0210*/  IMAD.WIDE.U32 R22, R23, 0x2, R52 ;  /* 0x0000000217167825 */ /* 0x000fe200078e0034 */
[----:B------:R-:W-:Y:S06]  /*0220*/  @P0 BRA `(.L_x_63) ;  /* 0x00000000008c0947 */ /* 0x000fec0003800000 */
[-C--:B------:R-:W-:Y:S01]  /*0230*/  LOP3.LUT R5, RZ, R51.reuse, RZ, 0x33, !PT ;  /* 0x00000033ff057212 */ /* 0x080fe200078e33ff */
[----:B------:R-:W-:Y:S01]  /*0240*/  BSSY.RECONVERGENT B1, `(.L_x_64) ;  /* 0x0000013000017945 */ /* 0x000fe20003800200 */
[----:B------:R-:W-:-:S03]  /*0250*/  MOV R25, R51 ;  /* 0x0000003300197202 */ /* 0x000fc60000000f00 */
[----:B------:R-:W-:-:S05]  /*0260*/  IMAD.IADD R5, R24, 0x1, R5 ;  /* 0x0000000118057824 */ /* 0x000fca00078e0205 */
[C---:B------:R-:W-:Y:S02]  /*0270*/  LOP3.LUT R4, R5.reuse, 0x60, RZ, 0xc0, !PT ;  /* 0x0000006005047812 */ /* 0x040fe400078ec0ff */
[----:B------:R-:W-:Y:S02]  /*0280*/  ISETP.GE.U32.AND P1, PT, R5, 0x60, PT ;  /* 0x000000600500780c */ /* 0x000fe40003f26070 */
[----:B------:R-:W-:-:S13]  /*0290*/  ISETP.NE.AND P0, PT, R4, 0x60, PT ;  /* 0x000000600400780c */ /* 0x000fda0003f05270 */
[----:B------:R-:W-:Y:S05]  /*02a0*/  @!P0 BRA `(.L_x_65) ;  /* 0x0000000000308947 */ /* 0x000fea0003800000 */
[----:B------:R-:W-:Y:S01]  /*02b0*/  LEA.HI R5, R5, 0x1, RZ, 0x1b ;  /* 0x0000000105057811 */ /* 0x000fe200078fd8ff */
[----:B------:R-:W-:Y:S02]  /*02c0*/  IMAD.MOV.U32 R9, RZ, RZ, RZ ;  /* 0x000000ffff097224 */ /* 0x000fe400078e00ff */
[----:B------:R-:W-:Y:S01]  /*02d0*/  IMAD.MOV.U32 R25, RZ, RZ, R51 ;  /* 0x000000ffff197224 */ /* 0x000fe200078e0033 */
[----:B------:R-:W-:-:S07]  /*02e0*/  LOP3.LUT R8, R5, 0x3, RZ, 0xc0, !PT ;  /* 0x0000000305087812 */ /* 0x000fce00078ec0ff */
.L_x_66:
[----:B0-----:R-:W-:-:S06]  /*02f0*/  IMAD.WIDE.U32 R4, R25, 0x10, R22 ;  /* 0x0000001019047825 */ /* 0x001fcc00078e0016 */
[----:B------:R-:W2:Y:S01]  /*0300*/  LDG.E.128.CONSTANT R4, desc[UR6][R4.64] ;  /* 0x0000000604047981 */ /* 0x000ea2000c1e9d00 */
[----:B------:R-:W-:Y:S02]  /*0310*/  IMAD R10, R25, 0x10, R47 ;  /* 0x00000010190a7824 */ /* 0x000fe400078e022f */
[----:B------:R-:W-:Y:S02]  /*0320*/  VIADD R9, R9, 0x1 ;  /* 0x0000000109097836 */ /* 0x000fe40000000000 */
[----:B------:R-:W-:-:S03]  /*0330*/  VIADD R25, R25, 0x20 ;  /* 0x0000002019197836 */ /* 0x000fc60000000000 */
[----:B------:R-:W-:Y:S01]  /*0340*/  ISETP.NE.AND P0, PT, R9, R8, PT ;  /* 0x000000080900720c */ /* 0x000fe20003f05270 */
[----:B--2---:R0:W-:-:S12]  /*0350*/  STS.128 [R10], R4 ;  /* 0x000000040a007388 */ /* 0x0041d80000000c00 */
[----:B------:R-:W-:Y:S05]  /*0360*/  @P0 BRA `(.L_x_66) ;  /* 0xfffffffc00e00947 */ /* 0x000fea000383ffff */
.L_x_65:
[----:B------:R-:W-:Y:S05]  /*0370*/  BSYNC.RECONVERGENT B1 ;  /* 0x0000000000017941 */ /* 0x000fea0003800200 */
.L_x_64:
[----:B------:R-:W-:Y:S05]  /*0380*/  @!P1 BRA `(.L_x_63) ;  /* 0x0000000000349947 */ /* 0x000fea0003800000 */
.L_x_67:
[----:B------:R-:W-:-:S05]  /*0390*/  IMAD.WIDE.U32 R26, R25, 0x10, R22 ;  /* 0x00000010191a7825 */ /* 0x000fca00078e0016 */
[----:B01----:R-:W2:Y:S04]  /*03a0*/  LDG.E.128.CONSTANT R4, desc[UR6][R26.64] ;  /* 0x000000061a047981 */ /* 0x003ea8000c1e9d00 */
[----:B------:R-:W3:Y:S04]  /*03b0*/  LDG.E.128.CONSTANT R8, desc[UR6][R26.64+0x200] ;  /* 0x000200061a087981 */ /* 0x000ee8000c1e9d00 */
[----:B------:R-:W4:Y:S04]  /*03c0*/  LDG.E.128.CONSTANT R12, desc[UR6][R26.64+0x400] ;  /* 0x000400061a0c7981 */ /* 0x000f28000c1e9d00 */
[----:B------:R-:W5:Y:S01]  /*03d0*/  LDG.E.128.CONSTANT R16, desc[UR6][R26.64+0x600] ;  /* 0x000600061a107981 */ /* 0x000f62000c1e9d00 */
[C---:B------:R-:W-:Y:S01]  /*03e0*/  IMAD R28, R25.reuse, 0x10, R47 ;  /* 0x00000010191c7824 */ /* 0x040fe200078e022f */
[----:B------:R-:W-:-:S04]  /*03f0*/  IADD3 R25, PT, PT, R25, 0x80, RZ ;  /* 0x0000008019197810 */ /* 0x000fc80007ffe0ff */
[----:B------:R-:W-:Y:S01]  /*0400*/  ISETP.GE.U32.AND P0, PT, R25, R24, PT ;  /* 0x000000181900720c */ /* 0x000fe20003f06070 */
[----:B--2---:R1:W-:Y:S04]  /*0410*/  STS.128 [R28], R4 ;  /* 0x000000041c007388 */ /* 0x0043e80000000c00 */
[----:B---3--:R1:W-:Y:S04]  /*0420*/  STS.128 [R28+0x200], R8 ;  /* 0x000200081c007388 */ /* 0x0083e80000000c00 */
[----:B----4-:R1:W-:Y:S04]  /*0430*/  STS.128 [R28+0x400], R12 ;  /* 0x0004000c1c007388 */ /* 0x0103e80000000c00 */
[----:B-----5:R1:W-:Y:S01]  /*0440*/  STS.128 [R28+0x600], R16 ;  /* 0x000600101c007388 */ /* 0x0203e20000000c00 */
[----:B------:R-:W-:Y:S05]  /*0450*/  @!P0 BRA `(.L_x_67) ;  /* 0xfffffffc00cc8947 */ /* 0x000fea000383ffff */
.L_x_63:
[----:B------:R-:W-:Y:S05]  /*0460*/  BSYNC.RECONVERGENT B0 ;  /* 0x0000000000007941 */ /* 0x000fea0003800200 */
.L_x_62:
[----:B01----:R-:W-:Y:S01]  /*0470*/  LOP3.LUT R4, R20, 0xfffffff8, RZ, 0xc0, !PT ;  /* 0xfffffff814047812 */ /* 0x003fe200078ec0ff */
[----:B------:R-:W-:Y:S04]  /*0480*/  BSSY.RECONVERGENT B0, `(.L_x_68) ;  /* 0x00000b1000007945 */ /* 0x000fe80003800200 */
[----:B------:R-:W-:-:S05]  /*0490*/  IMAD.IADD R5, R51, 0x1, R4 ;  /* 0x0000000133057824 */ /* 0x000fca00078e0204 */
[----:B------:R-:W-:-:S13]  /*04a0*/  ISETP.GE.U32.AND P0, PT, R5, R20, PT ;  /* 0x000000140500720c */ /* 0x000fda0003f06070 */
[----:B------:R-:W-:Y:S05]  /*04b0*/  @P0 BRA `(.L_x_69) ;  /* 0x0000000800b40947 */ /* 0x000fea0003800000 */
[----:B------:R-:W-:Y:S01]  /*04c0*/  LOP3.LUT R6, RZ, R51, RZ, 0x33, !PT ;  /* 0x00000033ff067212 */ /* 0x000fe200078e33ff */
[----:B------:R-:W-:Y:S01]  /*04d0*/  BSSY.RECONVERGENT B1, `(.L_x_70) ;  /* 0x0000012000017945 */ /* 0x000fe20003800200 */
[----:B------:R-:W-:-:S04]  /*04e0*/  VIADDMNMX.U32 R7, R5, 0x20, R20, !PT ;  /* 0x0000002005077846 */ /* 0x000fc80007800014 */
[----:B------:R-:W-:-:S04]  /*04f0*/  IADD3 R4, PT, PT, -R4, R7, R6 ;  /* 0x0000000704047210 */ /* 0x000fc80007ffe106 */
[C---:B------:R-:W-:Y:S02]  /*0500*/  LOP3.LUT R6, R4.reuse, 0x60, RZ, 0xc0, !PT ;  /* 0x0000006004067812 */ /* 0x040fe400078ec0ff */
[----:B------:R-:W-:Y:S02]  /*0510*/  ISETP.GE.U32.AND P1, PT, R4, 0x60, PT ;  /* 0x000000600400780c */ /* 0x000fe40003f26070 */
[----:B------:R-:W-:-:S13]  /*0520*/  ISETP.NE.AND P0, PT, R6, 0x60, PT ;  /* 0x000000600600780c */ /* 0x000fda0003f05270 */
[----:B------:R-:W-:Y:S05]  /*0530*/  @!P0 BRA `(.L_x_71) ;  /* 0x00000000002c8947 */ /* 0x000fea0003800000 */
[----:B------:R-:W-:Y:S01]  /*0540*/  LEA.HI R4, R4, 0x1, RZ, 0x1b ;  /* 0x0000000104047811 */ /* 0x000fe200078fd8ff */
[----:B------:R-:W-:-:S03]  /*0550*/  IMAD.MOV.U32 R8, RZ, RZ, RZ ;  /* 0x000000ffff087224 */ /* 0x000fc600078e00ff */
[----:B------:R-:W-:-:S07]  /*0560*/  LOP3.LUT R9, R4, 0x3, RZ, 0xc0, !PT ;  /* 0x0000000304097812 */ /* 0x000fce00078ec0ff */
.L_x_72:
[----:B0-----:R-:W-:-:S06]  /*0570*/  IMAD.WIDE.U32 R6, R5, 0x2, R22 ;  /* 0x0000000205067825 */ /* 0x001fcc00078e0016 */
[----:B------:R-:W2:Y:S01]  /*0580*/  LDG.E.U16.CONSTANT R7, desc[UR6][R6.64] ;  /* 0x0000000606077981 */ /* 0x000ea2000c1e9500 */
[C---:B------:R-:W-:Y:S02]  /*0590*/  IMAD R4, R5.reuse, 0x2, R47 ;  /* 0x0000000205047824 */ /* 0x040fe400078e022f */
[----:B------:R-:W-:Y:S02]  /*05a0*/  VIADD R8, R8, 0x1 ;  /* 0x0000000108087836 */ /* 0x000fe40000000000 */
[----:B------:R-:W-:-:S03]  /*05b0*/  VIADD R5, R5, 0x20 ;  /* 0x0000002005057836 */ /* 0x000fc60000000000 */
[----:B------:R-:W-:Y:S01]  /*05c0*/  ISETP.NE.AND P0, PT, R8, R9, PT ;  /* 0x000000090800720c */ /* 0x000fe20003f05270 */
[----:B--2---:R0:W-:-:S12]  /*05d0*/  STS.U16 [R4], R7 ;  /* 0x0000000704007388 */ /* 0x0041d80000000400 */
[----:B------:R-:W-:Y:S05]  /*05e0*/  @P0 BRA `(.L_x_72) ;  /* 0xfffffffc00e00947 */ /* 0x000fea000383ffff */
.L_x_71:
[----:B------:R-:W-:Y:S05]  /*05f0*/  BSYNC.RECONVERGENT B1 ;  /* 0x0000000000017941 */ /* 0x000fea0003800200 */
.L_x_70:
[----:B------:R-:W-:Y:S05]  /*0600*/  @!P1 BRA `(.L_x_69) ;  /* 0x0000000800609947 */ /* 0x000fea0003800000 */
[----:B------:R-:W-:-:S13]  /*0610*/  ISETP.GE.U32.AND P2, PT, R5, R20, PT ;  /* 0x000000140500720c */ /* 0x000fda0003f46070 */
[C---:B------:R-:W-:Y:S01]  /*0620*/  @P2 IADD3 R11, PT, PT, R5.reuse, 0x40, RZ ;  /* 0x00000040050b2810 */ /* 0x040fe20007ffe0ff */
[C---:B------:R-:W-:Y:S02]  /*0630*/  @P2 VIADD R9, R5.reuse, 0x20 ;  /* 0x0000002005092836 */ /* 0x040fe40000000000 */
[C---:B------:R-:W-:Y:S02]  /*0640*/  @P2 VIADD R13, R5.reuse, 0x60 ;  /* 0x00000060050d2836 */ /* 0x040fe40000000000 */
[----:B0-----:R-:W-:-:S04]  /*0650*/  @P2 IMAD.WIDE.U32 R6, R5, 0x2, R22 ;  /* 0x0000000205062825 */ /* 0x001fc800078e0016 */
[--C-:B------:R-:W-:Y:S02]  /*0660*/  @P2 IMAD.WIDE.U32 R8, R9, 0x2, R22.reuse ;  /* 0x0000000209082825 */ /* 0x100fe400078e0016 */
[----:B------:R-:W2:Y:S02]  /*0670*/  @P2 LDG.E.U16.CONSTANT R7, desc[UR6][R6.64] ;  /* 0x0000000606072981 */ /* 0x000ea4000c1e9500 */
[--C-:B------:R-:W-:Y:S02]  /*0680*/  @P2 IMAD.WIDE.U32 R10, R11, 0x2, R22.reuse ;  /* 0x000000020b0a2825 */ /* 0x100fe400078e0016 */
[----:B------:R-:W3:Y:S02]  /*0690*/  @P2 LDG.E.U16.CONSTANT R9, desc[UR6][R8.64] ;  /* 0x0000000608092981 */ /* 0x000ee4000c1e9500 */
[----:B------:R-:W-:Y:S02]  /*06a0*/  @P2 IMAD.WIDE.U32 R12, R13, 0x2, R22 ;  /* 0x000000020d0c2825 */ /* 0x000fe400078e0016 */
[----:B------:R-:W4:Y:S04]  /*06b0*/  @P2 LDG.E.U16.CONSTANT R11, desc[UR6][R10.64] ;  /* 0x000000060a0b2981 */ /* 0x000f28000c1e9500 */
[----:B------:R-:W5:Y:S01]  /*06c0*/  @P2 LDG.E.U16.CONSTANT R13, desc[UR6][R12.64] ;  /* 0x000000060c0d2981 */ /* 0x000f62000c1e9500 */
[----:B------:R-:W-:-:S02]  /*06d0*/  @P2 IMAD R14, R5, 0x2, R47 ;  /* 0x00000002050e2824 */ /* 0x000fc400078e022f */
[----:B------:R-:W-:-:S04]  /*06e0*/  @P2 VIADD R5, R5, 0x80 ;  /* 0x0000008005052836 */ /* 0x000fc80000000000 */
[----:B------:R-:W-:Y:S01]  /*06f0*/  IMAD.IADD R4, R20, 0x1, -R5 ;  /* 0x0000000114047824 */ /* 0x000fe200078e0a05 */
[----:B------:R-:W-:-:S04]  /*0700*/  ISETP.GE.U32.AND P0, PT, R5, R20, PT ;  /* 0x000000140500720c */ /* 0x000fc80003f06070 */
[----:B------:R-:W-:Y:S01]  /*0710*/  ISETP.LE.U32.OR P1, PT, R4, 0x180, P0 ;  /* 0x000001800400780c */ /* 0x000fe20000723470 */
[----:B------:R-:W-:Y:S01]  /*0720*/  BSSY.RECONVERGENT B1, `(.L_x_73) ;  /* 0x000004c000017945 */ /* 0x000fe20003800200 */
[----:B------:R-:W-:Y:S01]  /*0730*/  PLOP3.LUT P0, PT, P2, PT, PT, 0x8, 0x80 ;  /* 0x000000000080781c */ /* 0x000fe2000170e170 */
[----:B--2---:R0:W-:Y:S04]  /*0740*/  @P2 STS.U16 [R14], R7 ;  /* 0x000000070e002388 */ /* 0x0041e80000000400 */
[----:B---3--:R0:W-:Y:S04]  /*0750*/  @P2 STS.U16 [R14+0x40], R9 ;  /* 0x000040090e002388 */ /* 0x0081e80000000400 */
[----:B----4-:R0:W-:Y:S04]  /*0760*/  @P2 STS.U16 [R14+0x80], R11 ;  /* 0x0000800b0e002388 */ /* 0x0101e80000000400 */
[----:B-----5:R0:W-:Y:S01]  /*0770*/  @P2 STS.U16 [R14+0xc0], R13 ;  /* 0x0000c00d0e002388 */ /* 0x0201e20000000400 */
[----:B------:R-:W-:Y:S05]  /*0780*/  @P1 BRA `(.L_x_74) ;  /* 0x0000000400141947 */ /* 0x000fea0003800000 */
[----:B------:R-:W-:Y:S01]  /*0790*/  PLOP3.LUT P0, PT, PT, PT, PT, 0x8, 0x80 ;  /* 0x000000000080781c */ /* 0x000fe20003f0e170 */
[----:B------:R-:W-:-:S12]  /*07a0*/  VIADD R4, R20, 0xfffffe80 ;  /* 0xfffffe8014047836 */ /* 0x000fd80000000000 */
.L_x_75:
[C---:B0-----:R-:W-:Y:S01]  /*07b0*/  IADD3 R11, PT, PT, R5.reuse, 0x40, RZ ;  /* 0x00000040050b7810 */ /* 0x041fe20007ffe0ff */
[----:B-1----:R-:W-:-:S04]  /*07c0*/  IMAD.WIDE.U32 R14, R5, 0x2, R22 ;  /* 0x00000002050e7825 */ /* 0x002fc800078e0016 */
[C---:B------:R-:W-:Y:S01]  /*07d0*/  VIADD R9, R5.reuse, 0x20 ;  /* 0x0000002005097836 */ /* 0x040fe20000000000 */
[----:B------:R0:W2:Y:S01]  /*07e0*/  LDG.E.U16.CONSTANT R6, desc[UR6][R14.64] ;  /* 0x000000060e067981 */ /* 0x0000a2000c1e9500 */
[C---:B------:R-:W-:Y:S01]  /*07f0*/  VIADD R13, R5.reuse, 0x60 ;  /* 0x00000060050d7836 */ /* 0x040fe20000000000 */
[----:B------:R-:W-:Y:S01]  /*0800*/  IADD3 R33, PT, PT, R5, 0x120, RZ ;  /* 0x0000012005217810 */ /* 0x000fe20007ffe0ff */
[----:B------:R-:W-:-:S04]  /*0810*/  IMAD.WIDE.U32 R10, R11, 0x2, R22 ;  /* 0x000000020b0a7825 */ /* 0x000fc800078e0016 */
[C---:B------:R-:W-:Y:S01]  /*0820*/  VIADD R29, R5.reuse, 0x80 ;  /* 0x00000080051d7836 */ /* 0x040fe20000000000 */
[----:B------:R1:W3:Y:S01]  /*0830*/  LDG.E.U16.CONSTANT R24, desc[UR6][R10.64] ;  /* 0x000000060a187981 */ /* 0x0002e2000c1e9500 */
[----:B------:R-:W-:Y:S02]  /*0840*/  VIADD R31, R5, 0xa0 ;  /* 0x000000a0051f7836 */ /* 0x000fe40000000000 */
[----:B------:R-:W-:-:S04]  /*0850*/  IMAD.WIDE.U32 R8, R9, 0x2, R22 ;  /* 0x0000000209087825 */ /* 0x000fc800078e0016 */
[----:B------:R-:W-:Y:S01]  /*0860*/  IMAD.WIDE.U32 R12, R13, 0x2, R22 ;  /* 0x000000020d0c7825 */ /* 0x000fe200078e0016 */
[----:B------:R4:W5:Y:S03]  /*0870*/  LDG.E.U16.CONSTANT R7, desc[UR6][R8.64] ;  /* 0x0000000608077981 */ /* 0x000966000c1e9500 */
[C---:B0-----:R-:W-:Y:S01]  /*0880*/  VIADD R15, R5.reuse, 0xc0 ;  /* 0x000000c0050f7836 */ /* 0x041fe20000000000 */
[----:B------:R0:W5:Y:S01]  /*0890*/  LDG.E.U16.CONSTANT R25, desc[UR6][R12.64] ;  /* 0x000000060c197981 */ /* 0x000162000c1e9500 */
[C---:B------:R-:W-:Y:S02]  /*08a0*/  VIADD R17, R5.reuse, 0xe0 ;  /* 0x000000e005117836 */ /* 0x040fe40000000000 */
[C---:B------:R-:W-:Y:S02]  /*08b0*/  VIADD R19, R5.reuse, 0x100 ;  /* 0x0000010005137836 */ /* 0x040fe40000000000 */
[----:B------:R-:W-:-:S02]  /*08c0*/  VIADD R35, R5, 0x140 ;  /* 0x0000014005237836 */ /* 0x000fc40000000000 */
[----:B------:R-:W-:-:S04]  /*08d0*/  IMAD.WIDE.U32 R28, R29, 0x2, R22 ;  /* 0x000000021d1c7825 */ /* 0x000fc800078e0016 */
[--C-:B------:R-:W-:Y:S01]  /*08e0*/  IMAD.WIDE.U32 R30, R31, 0x2, R22.reuse ;  /* 0x000000021f1e7825 */ /* 0x100fe200078e0016 */
[----:B------:R-:W5:Y:S03]  /*08f0*/  LDG.E.U16.CONSTANT R26, desc[UR6][R28.64] ;  /* 0x000000061c1a7981 */ /* 0x000f66000c1e9500 */
[--C-:B------:R-:W-:Y:S01]  /*0900*/  IMAD.WIDE.U32 R14, R15, 0x2, R22.reuse ;  /* 0x000000020f0e7825 */ /* 0x100fe200078e0016 */
[----:B------:R-:W5:Y:S03]  /*0910*/  LDG.E.U16.CONSTANT R27, desc[UR6][R30.64] ;  /* 0x000000061e1b7981 */ /* 0x000f66000c1e9500 */
[--C-:B------:R-:W-:Y:S01]  /*0920*/  IMAD.WIDE.U32 R16, R17, 0x2, R22.reuse ;  /* 0x0000000211107825 */ /* 0x100fe200078e0016 */
[----:B------:R0:W5:Y:S03]  /*0930*/  LDG.E.U16.CONSTANT R28, desc[UR6][R14.64] ;  /* 0x000000060e1c7981 */ /* 0x000166000c1e9500 */
[--C-:B------:R-:W-:Y:S01]  /*0940*/  IMAD.WIDE.U32 R18, R19, 0x2, R22.reuse ;  /* 0x0000000213127825 */ /* 0x100fe200078e0016 */
[----:B------:R0:W5:Y:S03]  /*0950*/  LDG.E.U16.CONSTANT R29, desc[UR6][R16.64] ;  /* 0x00000006101d7981 */ /* 0x000166000c1e9500 */
[--C-:B-1----:R-:W-:Y:S01]  /*0960*/  IMAD.WIDE.U32 R10, R33, 0x2, R22.reuse ;  /* 0x00000002210a7825 */ /* 0x102fe200078e0016 */
[----:B------:R1:W5:Y:S03]  /*0970*/  LDG.E.U16.CONSTANT R30, desc[UR6][R18.64] ;  /* 0x00000006121e7981 */ /* 0x000366000c1e9500 */
[----:B----4-:R-:W-:Y:S01]  /*0980*/  IMAD.WIDE.U32 R8, R35, 0x2, R22 ;  /* 0x0000000223087825 */ /* 0x010fe200078e0016 */
[----:B------:R4:W5:Y:S03]  /*0990*/  LDG.E.U16.CONSTANT R31, desc[UR6][R10.64] ;  /* 0x000000060a1f7981 */ /* 0x000966000c1e9500 */
[----:B0-----:R-:W-:-:S02]  /*09a0*/  VIADD R13, R5, 0x160 ;  /* 0x00000160050d7836 */ /* 0x001fc40000000000 */
[C---:B------:R-:W-:Y:S01]  /*09b0*/  VIADD R33, R5.reuse, 0x180 ;  /* 0x0000018005217836 */ /* 0x040fe20000000000 */
[----:B------:R0:W5:Y:S01]  /*09c0*/  LDG.E.U16.CONSTANT R8, desc[UR6][R8.64] ;  /* 0x0000000608087981 */ /* 0x000162000c1e9500 */
[C---:B------:R-:W-:Y:S02]  /*09d0*/  VIADD R35, R5.reuse, 0x1a0 ;  /* 0x000001a005237836 */ /* 0x040fe40000000000 */
[C---:B------:R-:W-:Y:S02]  /*09e0*/  VIADD R37, R5.reuse, 0x1c0 ;  /* 0x000001c005257836 */ /* 0x040fe40000000000 */
[----:B------:R-:W-:Y:S02]  /*09f0*/  VIADD R39, R5, 0x1e0 ;  /* 0x000001e005277836 */ /* 0x000fe40000000000 */
[----:B------:R-:W-:-:S04]  /*0a00*/  IMAD.WIDE.U32 R12, R13, 0x2, R22 ;  /* 0x000000020d0c7825 */ /* 0x000fc800078e0016 */
[--C-:B------:R-:W-:Y:S02]  /*0a10*/  IMAD.WIDE.U32 R14, R33, 0x2, R22.reuse ;  /* 0x00000002210e7825 */ /* 0x100fe400078e0016 */
[----:B------:R-:W5:Y:S02]  /*0a20*/  LDG.E.U16.CONSTANT R12, desc[UR6][R12.64] ;  /* 0x000000060c0c7981 */ /* 0x000f64000c1e9500 */
[--C-:B------:R-:W-:Y:S02]  /*0a30*/  IMAD.WIDE.U32 R16, R35, 0x2, R22.reuse ;  /* 0x0000000223107825 */ /* 0x100fe400078e0016 */
[----:B------:R-:W5:Y:S02]  /*0a40*/  LDG.E.U16.CONSTANT R14, desc[UR6][R14.64] ;  /* 0x000000060e0e7981 */ /* 0x000f64000c1e9500 */
[--C-:B-1----:R-:W-:Y:S02]  /*0a50*/  IMAD.WIDE.U32 R18, R37, 0x2, R22.reuse ;  /* 0x0000000225127825 */ /* 0x102fe400078e0016 */
[----:B------:R-:W5:Y:S02]  /*0a60*/  LDG.E.U16.CONSTANT R16, desc[UR6][R16.64] ;  /* 0x0000000610107981 */ /* 0x000f64000c1e9500 */
[----:B----4-:R-:W-:-:S02]  /*0a70*/  IMAD.WIDE.U32 R10, R39, 0x2, R22 ;  /* 0x00000002270a7825 */ /* 0x010fc400078e0016 */
[----:B------:R-:W4:Y:S04]  /*0a80*/  LDG.E.U16.CONSTANT R18, desc[UR6][R18.64] ;  /* 0x0000000612127981 */ /* 0x000f28000c1e9500 */
[----:B------:R-:W4:Y:S01]  /*0a90*/  LDG.E.U16.CONSTANT R10, desc[UR6][R10.64] ;  /* 0x000000060a0a7981 */ /* 0x000f22000c1e9500 */
[C---:B0-----:R-:W-:Y:S01]  /*0aa0*/  LEA R9, R5.reuse, R47, 0x1 ;  /* 0x0000002f05097211 */ /* 0x041fe200078e08ff */
[----:B------:R-:W-:-:S05]  /*0ab0*/  VIADD R5, R5, 0x200 ;  /* 0x0000020005057836 */ /* 0x000fca0000000000 */
[----:B------:R-:W-:Y:S01]  /*0ac0*/  ISETP.GE.U32.AND P1, PT, R5, R4, PT ;  /* 0x000000040500720c */ /* 0x000fe20003f26070 */
[----:B--2---:R1:W-:Y:S04]  /*0ad0*/  STS.U16 [R9], R6 ;  /* 0x0000000609007388 */ /* 0x0043e80000000400 */
[----:B---3--:R1:W-:Y:S04]  /*0ae0*/  STS.U16 [R9+0x80], R24 ;  /* 0x0000801809007388 */ /* 0x0083e80000000400 */
        /* <DEDUP_REMOVED lines=12> */
[----:B----4-:R1:W-:Y:S04]  /*0bb0*/  STS.U16 [R9+0x380], R18 ;  /* 0x0003801209007388 */ /* 0x0103e80000000400 */
[----:B------:R1:W-:Y:S01]  /*0bc0*/  STS.U16 [R9+0x3c0], R10 ;  /* 0x0003c00a09007388 */ /* 0x0003e20000000400 */
[----:B------:R-:W-:Y:S05]  /*0bd0*/  @!P1 BRA `(.L_x_75) ;  /* 0xfffffff800f49947 */ /* 0x000fea000383ffff */
.L_x_74:
[----:B------:R-:W-:Y:S05]  /*0be0*/  BSYNC.RECONVERGENT B1 ;  /* 0x0000000000017941 */ /* 0x000fea0003800200 */
.L_x_73:
[----:B------:R-:W-:Y:S01]  /*0bf0*/  IMAD.IADD R4, R20, 0x1, -R5 ;  /* 0x0000000114047824 */ /* 0x000fe200078e0a05 */
[----:B------:R-:W-:Y:S01]  /*0c00*/  ISETP.GE.U32.AND P1, PT, R5, R20, PT ;  /* 0x000000140500720c */ /* 0x000fe20003f26070 */
[----:B------:R-:W-:Y:S03]  /*0c10*/  BSSY.RECONVERGENT B1, `(.L_x_76) ;  /* 0x0000025000017945 */ /* 0x000fe60003800200 */
[----:B------:R-:W-:-:S13]  /*0c20*/  ISETP.LE.U32.OR P1, PT, R4, 0x80, P1 ;  /* 0x000000800400780c */ /* 0x000fda0000f23470 */
[----:B------:R-:W-:Y:S05]  /*0c30*/  @P1 BRA `(.L_x_77) ;  /* 0x0000000000881947 */ /* 0x000fea0003800000 */
[C---:B0-----:R-:W-:Y:S01]  /*0c40*/  VIADD R13, R5.reuse, 0x20 ;  /* 0x00000020050d7836 */ /* 0x041fe20000000000 */
[C---:B-1----:R-:W-:Y:S01]  /*0c50*/  IADD3 R9, PT, PT, R5.reuse, 0xa0, RZ ;  /* 0x000000a005097810 */ /* 0x042fe20007ffe0ff */
[----:B------:R-:W-:-:S04]  /*0c60*/  IMAD.WIDE.U32 R10, R5, 0x2, R22 ;  /* 0x00000002050a7825 */ /* 0x000fc800078e0016 */
[----:B------:R-:W-:Y:S01]  /*0c70*/  IMAD.WIDE.U32 R12, R13, 0x2, R22 ;  /* 0x000000020d0c7825 */ /* 0x000fe200078e0016 */
[----:B------:R0:W2:Y:S03]  /*0c80*/  LDG.E.U16.CONSTANT R4, desc[UR6][R10.64] ;  /* 0x000000060a047981 */ /* 0x0000a6000c1e9500 */
[C---:B------:R-:W-:Y:S01]  /*0c90*/  VIADD R15, R5.reuse, 0x40 ;  /* 0x00000040050f7836 */ /* 0x040fe20000000000 */
[----:B------:R1:W3:Y:S01]  /*0ca0*/  LDG.E.U16.CONSTANT R18, desc[UR6][R12.64] ;  /* 0x000000060c127981 */ /* 0x0002e2000c1e9500 */
[C---:B------:R-:W-:Y:S02]  /*0cb0*/  VIADD R17, R5.reuse, 0x60 ;  /* 0x0000006005117836 */ /* 0x040fe40000000000 */
[C---:B------:R-:W-:Y:S02]  /*0cc0*/  VIADD R7, R5.reuse, 0x80 ;  /* 0x0000008005077836 */ /* 0x040fe40000000000 */
[----:B------:R-:W-:-:S02]  /*0cd0*/  VIADD R19, R5, 0xc0 ;  /* 0x000000c005137836 */ /* 0x000fc40000000000 */
[----:B------:R-:W-:Y:S02]  /*0ce0*/  VIADD R25, R5, 0xe0 ;  /* 0x000000e005197836 */ /* 0x000fe40000000000 */
[----:B------:R-:W-:-:S04]  /*0cf0*/  IMAD.WIDE.U32 R14, R15, 0x2, R22 ;  /* 0x000000020f0e7825 */ /* 0x000fc800078e0016 */
[--C-:B------:R-:W-:Y:S02]  /*0d00*/  IMAD.WIDE.U32 R16, R17, 0x2, R22.reuse ;  /* 0x0000000211107825 */ /* 0x100fe400078e0016 */
[----:B------:R4:W5:Y:S02]  /*0d10*/  LDG.E.U16.CONSTANT R14, desc[UR6][R14.64] ;  /* 0x000000060e0e7981 */ /* 0x000964000c1e9500 */
[--C-:B------:R-:W-:Y:S02]  /*0d20*/  IMAD.WIDE.U32 R6, R7, 0x2, R22.reuse ;  /* 0x0000000207067825 */ /* 0x100fe400078e0016 */
[----:B------:R-:W5:Y:S02]  /*0d30*/  LDG.E.U16.CONSTANT R16, desc[UR6][R16.64] ;  /* 0x0000000610107981 */ /* 0x000f64000c1e9500 */
[--C-:B------:R-:W-:Y:S02]  /*0d40*/  IMAD.WIDE.U32 R8, R9, 0x2, R22.reuse ;  /* 0x0000000209087825 */ /* 0x100fe400078e0016 */
[----:B------:R-:W5:Y:S02]  /*0d50*/  LDG.E.U16.CONSTANT R6, desc[UR6][R6.64] ;  /* 0x0000000606067981 */ /* 0x000f64000c1e9500 */
[----:B0-----:R-:W-:-:S02]  /*0d60*/  IMAD.WIDE.U32 R10, R19, 0x2, R22 ;  /* 0x00000002130a7825 */ /* 0x001fc400078e0016 */
[----:B------:R-:W5:Y:S02]  /*0d70*/  LDG.E.U16.CONSTANT R8, desc[UR6][R8.64] ;  /* 0x0000000608087981 */ /* 0x000f64000c1e9500 */
[----:B-1----:R-:W-:Y:S02]  /*0d80*/  IMAD.WIDE.U32 R12, R25, 0x2, R22 ;  /* 0x00000002190c7825 */ /* 0x002fe400078e0016 */
[----:B------:R-:W5:Y:S04]  /*0d90*/  LDG.E.U16.CONSTANT R10, desc[UR6][R10.64] ;  /* 0x000000060a0a7981 */ /* 0x000f68000c1e9500 */
[----:B------:R-:W5:Y:S01]  /*0da0*/  LDG.E.U16.CONSTANT R12, desc[UR6][R12.64] ;  /* 0x000000060c0c7981 */ /* 0x000f62000c1e9500 */
[C---:B----4-:R-:W-:Y:S01]  /*0db0*/  IMAD R15, R5.reuse, 0x2, R47 ;  /* 0x00000002050f7824 */ /* 0x050fe200078e022f */
[----:B------:R-:W-:Y:S01]  /*0dc0*/  PLOP3.LUT P0, PT, PT, PT, PT, 0x8, 0x80 ;  /* 0x000000000080781c */ /* 0x000fe20003f0e170 */
[----:B------:R-:W-:-:S03]  /*0dd0*/  VIADD R5, R5, 0x100 ;  /* 0x0000010005057836 */ /* 0x000fc60000000000 */
[----:B--2---:R2:W-:Y:S04]  /*0de0*/  STS.U16 [R15], R4 ;  /* 0x000000040f007388 */ /* 0x0045e80000000400 */
[----:B---3--:R2:W-:Y:S04]  /*0df0*/  STS.U16 [R15+0x40], R18 ;  /* 0x000040120f007388 */ /* 0x0085e80000000400 */
[----:B-----5:R2:W-:Y:S04]  /*0e00*/  STS.U16 [R15+0x80], R14 ;  /* 0x0000800e0f007388 */ /* 0x0205e80000000400 */
[----:B------:R2:W-:Y:S04]  /*0e10*/  STS.U16 [R15+0xc0], R16 ;  /* 0x0000c0100f007388 */ /* 0x0005e80000000400 */
[----:B------:R2:W-:Y:S04]  /*0e20*/  STS.U16 [R15+0x100], R6 ;  /* 0x000100060f007388 */ /* 0x0005e80000000400 */
[----:B------:R2:W-:Y:S04]  /*0e30*/  STS.U16 [R15+0x140], R8 ;  /* 0x000140080f007388 */ /* 0x0005e80000000400 */
[----:B------:R2:W-:Y:S04]  /*0e40*/  STS.U16 [R15+0x180], R10 ;  /* 0x0001800a0f007388 */ /* 0x0005e80000000400 */
[----:B------:R2:W-:Y:S02]  /*0e50*/  STS.U16 [R15+0x1c0], R12 ;  /* 0x0001c00c0f007388 */ /* 0x0005e40000000400 */
.L_x_77:
[----:B------:R-:W-:Y:S05]  /*0e60*/  BSYNC.RECONVERGENT B1 ;  /* 0x0000000000017941 */ /* 0x000fea0003800200 */
.L_x_76:
[----:B------:R-:W-:-:S13]  /*0e70*/  ISETP.LT.U32.OR P0, PT, R5, R20, P0 ;  /* 0x000000140500720c */ /* 0x000fda0000701470 */
[----:B------:R-:W-:Y:S05]  /*0e80*/  @!P0 BRA `(.L_x_69) ;  /* 0x0000000000408947 */ /* 0x000fea0003800000 */
[C---:B01----:R-:W-:Y:S01]  /*0e90*/  VIADD R9, R5.reuse, 0x20 ;  /* 0x0000002005097836 */ /* 0x043fe20000000000 */
[C---:B------:R-:W-:Y:S01]  /*0ea0*/  IADD3 R13, PT, PT, R5.reuse, 0x60, RZ ;  /* 0x00000060050d7810 */ /* 0x040fe20007ffe0ff */
[C---:B------:R-:W-:Y:S02]  /*0eb0*/  VIADD R11, R5.reuse, 0x40 ;  /* 0x00000040050b7836 */ /* 0x040fe40000000000 */
[----:B--2---:R-:W-:-:S04]  /*0ec0*/  IMAD.WIDE.U32 R6, R5, 0x2, R22 ;  /* 0x0000000205067825 */ /* 0x004fc800078e0016 */
[--C-:B------:R-:W-:Y:S02]  /*0ed0*/  IMAD.WIDE.U32 R8, R9, 0x2, R22.reuse ;  /* 0x0000000209087825 */ /* 0x100fe400078e0016 */
[----:B------:R-:W2:Y:S02]  /*0ee0*/  LDG.E.U16.CONSTANT R6, desc[UR6][R6.64] ;  /* 0x0000000606067981 */ /* 0x000ea4000c1e9500 */
[--C-:B------:R-:W-:Y:S02]  /*0ef0*/  IMAD.WIDE.U32 R10, R11, 0x2, R22.reuse ;  /* 0x000000020b0a7825 */ /* 0x100fe400078e0016 */
[----:B------:R-:W3:Y:S02]  /*0f00*/  LDG.E.U16.CONSTANT R8, desc[UR6][R8.64] ;  /* 0x0000000608087981 */ /* 0x000ee4000c1e9500 */
[----:B------:R-:W-:Y:S02]  /*0f10*/  IMAD.WIDE.U32 R22, R13, 0x2, R22 ;  /* 0x000000020d167825 */ /* 0x000fe400078e0016 */
[----:B------:R-:W4:Y:S04]  /*0f20*/  LDG.E.U16.CONSTANT R10, desc[UR6][R10.64] ;  /* 0x000000060a0a7981 */ /* 0x000f28000c1e9500 */
[----:B------:R-:W5:Y:S01]  /*0f30*/  LDG.E.U16.CONSTANT R22, desc[UR6][R22.64] ;  /* 0x0000000616167981 */ /* 0x000f62000c1e9500 */
[----:B------:R-:W-:-:S05]  /*0f40*/  IMAD R5, R5, 0x2, R47 ;  /* 0x0000000205057824 */ /* 0x000fca00078e022f */
[----:B--2---:R0:W-:Y:S04]  /*0f50*/  STS.U16 [R5], R6 ;  /* 0x0000000605007388 */ /* 0x0041e80000000400 */
[----:B---3--:R0:W-:Y:S04]  /*0f60*/  STS.U16 [R5+0x40], R8 ;  /* 0x0000400805007388 */ /* 0x0081e80000000400 */
[----:B----4-:R0:W-:Y:S04]  /*0f70*/  STS.U16 [R5+0x80], R10 ;  /* 0x0000800a05007388 */ /* 0x0101e80000000400 */
[----:B-----5:R0:W-:Y:S02]  /*0f80*/  STS.U16 [R5+0xc0], R22 ;  /* 0x0000c01605007388 */ /* 0x0201e40000000400 */
.L_x_69:
[----:B------:R-:W-:Y:S05]  /*0f90*/  BSYNC.RECONVERGENT B0 ;  /* 0x0000000000007941 */ /* 0x000fea0003800200 */
.L_x_68:
[----:B------:R-:W0:Y:S01]  /*0fa0*/  LDCU UR4, c[0x0][0x3a4] ;  /* 0x00007480ff0477ac */ /* 0x000e220008000800 */
[----:B------:R-:W3:Y:S01]  /*0fb0*/  LDC R44, c[0x0][0x3c0] ;  /* 0x0000f000ff2c7b82 */ /* 0x000ee20000000800 */
[----:B------:R-:W-:Y:S01]  /*0fc0*/  BSSY.RECONVERGENT B0, `(.L_x_78) ;  /* 0x00000e3000007945 */ /* 0x000fe20003800200 */
[----:B0-----:R-:W-:-:S05]  /*0fd0*/  IMAD.U32 R5, RZ, RZ, UR4 ;  /* 0x00000004ff057e24 */ /* 0x001fca000f8e00ff */
[----:B------:R-:W-:Y:S01]  /*0fe0*/  ISETP.GE.U32.AND P0, PT, R51, R5, PT ;  /* 0x000000053300720c */ /* 0x000fe20003f06070 */
[----:B---3--:R-:W-:Y:S01]  /*0ff0*/  IMAD R44, R44, 0x2, R47 ;  /* 0x000000022c2c7824 */ /* 0x008fe200078e022f */
[----:B------:R-:W-:-:S11]  /*1000*/  NOP ;  /* 0x0000000000007918 */ /* 0x000fd60000000000 */
[----:B------:R-:W-:Y:S05]  /*1010*/  @P0 BRA `(.L_x_79) ;  /* 0x0000000c00740947 */ /* 0x000fea0003800000 */
[----:B------:R-:W-:-:S13]  /*1020*/  ISETP.NE.AND P0, PT, R0, RZ, PT ;  /* 0x000000ff0000720c */ /* 0x000fda0003f05270 */
[----:B------:R-:W-:Y:S05]  /*1030*/  @!P0 BRA `(.L_x_80) ;  /* 0x0000000800548947 */ /* 0x000fea0003800000 */
[----:B-12---:R-:W0:Y:S01]  /*1040*/  LDC R16, c[0x0][0x3bc] ;  /* 0x0000ef00ff107b82 */ /* 0x006e220000000800 */
[C---:B------:R-:W-:Y:S01]  /*1050*/  ISETP.GE.U32.AND P0, PT, R0.reuse, 0x4, PT ;  /* 0x000000040000780c */ /* 0x040fe20003f06070 */
[C---:B------:R-:W-:Y:S01]  /*1060*/  VIADD R4, R51.reuse, 0xffffffff ;  /* 0xffffffff33047836 */ /* 0x040fe20000000000 */
[----:B------:R-:W-:Y:S01]  /*1070*/  LOP3.LUT R17, R0, 0x3, RZ, 0xc0, !PT ;  /* 0x0000000300117812 */ /* 0x000fe200078ec0ff */
[----:B------:R-:W-:Y:S02]  /*1080*/  IMAD.MOV.U32 R8, RZ, RZ, RZ ;  /* 0x000000ffff087224 */ /* 0x000fe400078e00ff */
[----:B------:R-:W-:Y:S01]  /*1090*/  IMAD R6, R51, R4, RZ ;  /* 0x0000000433067224 */ /* 0x000fe200078e02ff */
[----:B------:R-:W-:-:S04]  /*10a0*/  PRMT R4, RZ, 0x7610, R4 ;  /* 0x00007610ff047816 */ /* 0x000fc80000000004 */
[----:B------:R-:W-:Y:S01]  /*10b0*/  SHF.R.U32.HI R6, RZ, 0x1, R6 ;  /* 0x00000001ff067819 */ /* 0x000fe20000011606 */
[----:B0-----:R-:W-:Y:S02]  /*10c0*/  IMAD R5, R51, R16, RZ ;  /* 0x0000001033057224 */ /* 0x001fe400078e02ff */
[----:B------:R-:W-:Y:S05]  /*10d0*/  @!P0 BRA `(.L_x_81) ;  /* 0x00000004006c8947 */ /* 0x000fea0003800000 */
[C---:B------:R-:W-:Y:S01]  /*10e0*/  ISETP.GT.U32.AND P2, PT, R51.reuse, RZ, PT ;  /* 0x000000ff3300720c */ /* 0x040fe20003f44070 */
[----:B------:R-:W-:Y:S01]  /*10f0*/  IMAD R7, R6, 0x2, R47 ;  /* 0x0000000206077824 */ /* 0x000fe200078e022f */
[----:B------:R-:W-:Y:S02]  /*1100*/  PRMT R8, RZ, 0x7610, R8 ;  /* 0x00007610ff087816 */ /* 0x000fe40000000008 */
[C---:B------:R-:W-:Y:S02]  /*1110*/  ISETP.GE.U32.OR P1, PT, R51.reuse, R0, !P2 ;  /* 0x000000003300720c */ /* 0x040fe40005726470 */
[C---:B------:R-:W-:Y:S02]  /*1120*/  ISETP.GE.U32.AND P3, PT, R51.reuse, RZ, PT ;  /* 0x000000ff3300720c */ /* 0x040fe40003f66070 */
[----:B------:R-:W-:Y:S02]  /*1130*/  ISETP.GT.U32.AND P0, PT, R51, 0x1, PT ;  /* 0x000000013300780c */ /* 0x000fe40003f04070 */
[----:B------:R-:W-:-:S02]  /*1140*/  LEA R9, R5, R44, 0x1 ;  /* 0x0000002c05097211 */ /* 0x000fc400078e08ff */
[C---:B------:R-:W-:Y:S01]  /*1150*/  ISETP.GE.U32.OR P0, PT, R51.reuse, R0, !P0 ;  /* 0x000000003300720c */ /* 0x040fe20004706470 */
[----:B------:R-:W-:Y:S01]  /*1160*/  @P2 IMAD.IADD R13, R51, 0x1, R16 ;  /* 0x00000001330d2824 */ /* 0x000fe200078e0210 */
[----:B------:R-:W-:Y:S02]  /*1170*/  PRMT R10, RZ, 0x7610, R10 ;  /* 0x00007610ff0a7816 */ /* 0x000fe4000000000a */
[----:B------:R-:W-:Y:S01]  /*1180*/  PRMT R12, RZ, 0x7610, R12 ;  /* 0x00007610ff0c7816 */ /* 0x000fe2000000000c */
[----:B------:R-:W0:Y:S01]  /*1190*/  @!P1 LDS.U16 R8, [R7] ;  /* 0x0000000007089984 */ /* 0x000e220000000400 */
[----:B------:R-:W-:Y:S01]  /*11a0*/  @P2 IMAD R13, R13, 0x2, R44 ;  /* 0x000000020d0d2824 */ /* 0x000fe200078e022c */
[----:B------:R-:W-:Y:S01]  /*11b0*/  PRMT R14, RZ, 0x7610, R14 ;  /* 0x00007610ff0e7816 */ /* 0x000fe2000000000e */
[C---:B------:R-:W-:Y:S01]  /*11c0*/  @P3 IMAD R11, R51.reuse, 0x2, R44 ;  /* 0x00000002330b3824 */ /* 0x040fe200078e022c */
        /* <DEDUP_REMOVED lines=18> */
[----:B------:R-:W-:-:S04]  /*12f0*/  @P1 IMAD R13, R16, 0x3, R51 ;  /* 0x00000003100d1824 */ /* 0x000fc800078e0233 */
[----:B------:R-:W-:Y:S01]  /*1300*/  @P1 IMAD R13, R13, 0x2, R44 ;  /* 0x000000020d0d1824 */ /* 0x000fe200078e022c */
[----:B0-----:R0:W-:Y:S01]  /*1310*/  @!P0 STS.U16 [R9+0x6], R14 ;  /* 0x0000060e09008388 */ /* 0x0011e20000000400 */
[----:B------:R-:W-:-:S03]  /*1320*/  ISETP.NE.AND P0, PT, R8, 0x4, PT ;  /* 0x000000040800780c */ /* 0x000fc60003f05270 */
[----:B------:R0:W-:Y:S10]  /*1330*/  @P1 STS.U16 [R13], R14 ;  /* 0x0000000e0d001388 */ /* 0x0001f40000000400 */
[----:B0-----:R-:W-:Y:S05]  /*1340*/  @!P0 BRA `(.L_x_81) ;  /* 0x0000000000d08947 */ /* 0x001fea0003800000 */
[----:B------:R-:W0:Y:S01]  /*1350*/  LDCU UR9, c[0x0][0x39c] ;  /* 0x00007380ff0977ac */ /* 0x000e220008000800 */
[----:B------:R-:W-:-:S05]  /*1360*/  UMOV UR4, 0x4 ;  /* 0x0000000400047882 */ /* 0x000fca0000000000 */
.L_x_82:
[C---:B------:R-:W-:Y:S01]  /*1370*/  ISETP.LE.U32.AND P3, PT, R51.reuse, UR4, PT ;  /* 0x0000000433007c0c */ /* 0x040fe2000bf63070 */
[----:B------:R-:W-:Y:S01]  /*1380*/  VIADD R10, R6, UR4 ;  /* 0x00000004060a7c36 */ /* 0x000fe20008000000 */
[----:B0-----:R-:W-:Y:S01]  /*1390*/  MOV R0, UR9 ;  /* 0x0000000900007c02 */ /* 0x001fe20008000f00 */
[----:B------:R-:W-:Y:S01]  /*13a0*/  UIADD3 UR5, UPT, UPT, UR4, 0x1, URZ ;  /* 0x0000000104057890 */ /* 0x000fe2000fffe0ff */
[----:B-1----:R-:W-:Y:S01]  /*13b0*/  PRMT R12, RZ, 0x7610, R12 ;  /* 0x00007610ff0c7816 */ /* 0x002fe2000000000c */
[----:B------:R-:W-:Y:S01]  /*13c0*/  IMAD R13, R10, 0x2, R47 ;  /* 0x000000020a0d7824 */ /* 0x000fe200078e022f */
[----:B------:R-:W-:Y:S01]  /*13d0*/  ISETP.GE.U32.OR P0, PT, R51, R0, P3 ;  /* 0x000000003300720c */ /* 0x000fe20001f06470 */
[----:B------:R-:W-:Y:S01]  /*13e0*/  VIADD R9, R5, UR4 ;  /* 0x0000000405097c36 */ /* 0x000fe20008000000 */
[C---:B------:R-:W-:Y:S01]  /*13f0*/  ISETP.LT.U32.AND P2, PT, R51.reuse, UR4, PT ;  /* 0x0000000433007c0c */ /* 0x040fe2000bf41070 */
[----:B------:R-:W-:Y:S01]  /*1400*/  UIADD3 UR8, UPT, UPT, UR4, 0x2, URZ ;  /* 0x0000000204087890 */ /* 0x000fe2000fffe0ff */
[----:B------:R-:W-:Y:S01]  /*1410*/  ISETP.LE.U32.AND P1, PT, R51, UR5, PT ;  /* 0x0000000533007c0c */ /* 0x000fe2000bf23070 */
[----:B------:R-:W-:Y:S01]  /*1420*/  IMAD R15, R9, 0x2, R44 ;  /* 0x00000002090f7824 */ /* 0x000fe200078e022c */
[----:B------:R-:W-:-:S02]  /*1430*/  PRMT R11, RZ, 0x7610, R11 ;  /* 0x00007610ff0b7816 */ /* 0x000fc4000000000b */
[----:B------:R-:W-:Y:S02]  /*1440*/  ISETP.GE.U32.OR P1, PT, R51, R0, P1 ;  /* 0x000000003300720c */ /* 0x000fe40000f26470 */
[----:B------:R-:W-:-:S03]  /*1450*/  PRMT R14, RZ, 0x7610, R14 ;  /* 0x00007610ff0e7816 */ /* 0x000fc6000000000e */
        /* <DEDUP_REMOVED lines=19> */
[----:B------:R-:W-:Y:S02]  /*1590*/  ISETP.LE.U32.AND P1, PT, R51, UR5, PT ;  /* 0x0000000533007c0c */ /* 0x000fe4000bf23070 */
[----:B------:R-:W-:Y:S01]  /*15a0*/  @!P2 LEA R9, R7, R44, 0x1 ;  /* 0x0000002c0709a211 */ /* 0x000fe200078e08ff */
        /* <DEDUP_REMOVED lines=14> */
.L_x_81:
[----:B------:R-:W-:Y:S01]  /*1690*/  ISETP.NE.AND P0, PT, R17, RZ, PT ;  /* 0x000000ff1100720c */ /* 0x000fe20003f05270 */
[----:B------:R-:W-:-:S12]  /*16a0*/  BSSY.RECONVERGENT B1, `(.L_x_80) ;  /* 0x000002e000017945 */ /* 0x000fd80003800200 */
[----:B------:R-:W-:Y:S05]  /*16b0*/  @!P0 BRA `(.L_x_83) ;  /* 0x0000000000b08947 */ /* 0x000fea0003800000 */
[----:B------:R-:W-:Y:S02]  /*16c0*/  ISETP.NE.AND P0, PT, R17, 0x1, PT ;  /* 0x000000011100780c */ /* 0x000fe40003f05270 */
[----:B-1----:R-:W-:-:S04]  /*16d0*/  LOP3.LUT R7, R0, 0x1, RZ, 0xc0, !PT ;  /* 0x0000000100077812 */ /* 0x002fc800078ec0ff */
[----:B------:R-:W-:-:S07]  /*16e0*/  ISETP.NE.U32.AND P1, PT, R7, 0x1, PT ;  /* 0x000000010700780c */ /* 0x000fce0003f25070 */
[----:B------:R-:W-:Y:S06]  /*16f0*/  @!P0 BRA `(.L_x_84) ;  /* 0x0000000000648947 */ /* 0x000fec0003800000 */
[-C--:B------:R-:W-:Y:S01]  /*1700*/  ISETP.GE.U32.AND P2, PT, R8, R51.reuse, PT ;  /* 0x000000330800720c */ /* 0x080fe20003f46070 */
[--C-:B------:R-:W-:Y:S01]  /*1710*/  IMAD.IADD R10, R6, 0x1, R8.reuse ;  /* 0x00000001060a7824 */ /* 0x100fe200078e0208 */
[CC--:B------:R-:W-:Y:S01]  /*1720*/  ISETP.GT.U32.AND P3, PT, R8.reuse, R51.reuse, PT ;  /* 0x000000330800720c */ /* 0x0c0fe20003f64070 */
[----:B------:R-:W-:Y:S01]  /*1730*/  VIADD R12, R8, 0x1 ;  /* 0x00000001080c7836 */ /* 0x000fe20000000000 */
[----:B------:R-:W-:Y:S01]  /*1740*/  ISETP.GE.U32.OR P4, PT, R51, R0, P2 ;  /* 0x000000003300720c */ /* 0x000fe20001786470 */
[----:B------:R-:W-:Y:S01]  /*1750*/  IMAD R13, R10, 0x2, R47 ;  /* 0x000000020a0d7824 */ /* 0x000fe200078e022f */
[----:B------:R-:W-:Y:S01]  /*1760*/  PRMT R9, RZ, 0x7610, R9 ;  /* 0x00007610ff097816 */ /* 0x000fe20000000009 */
[----:B------:R-:W-:Y:S01]  /*1770*/  IMAD.IADD R7, R5, 0x1, R8 ;  /* 0x0000000105077824 */ /* 0x000fe200078e0208 */
[----:B------:R-:W-:-:S03]  /*1780*/  ISETP.GE.U32.AND P0, PT, R12, R51, PT ;  /* 0x000000330c00720c */ /* 0x000fc60003f06070 */
[----:B------:R-:W-:Y:S01]  /*1790*/  IMAD R14, R7, 0x2, R44 ;  /* 0x00000002070e7824 */ /* 0x000fe200078e022c */
[----:B------:R-:W-:Y:S02]  /*17a0*/  ISETP.GE.U32.OR P0, PT, R51, R0, P0 ;  /* 0x000000003300720c */ /* 0x000fe40000706470 */
[----:B------:R-:W-:Y:S01]  /*17b0*/  PRMT R7, RZ, 0x7610, R7 ;  /* 0x00007610ff077816 */ /* 0x000fe20000000007 */
[----:B------:R-:W0:Y:S02]  /*17c0*/  @!P3 LDC R11, c[0x0][0x3bc] ;  /* 0x0000ef00ff0bbb82 */ /* 0x000e240000000800 */
[----:B------:R-:W1:Y:S01]  /*17d0*/  @!P4 LDS.U16 R9, [R13] ;  /* 0x000000000d09c984 */ /* 0x000e620000000400 */
[C---:B0-----:R-:W-:Y:S02]  /*17e0*/  @!P3 IMAD R11, R8.reuse, R11, R51 ;  /* 0x0000000b080bb224 */ /* 0x041fe400078e0233 */
[----:B------:R-:W-:-:S03]  /*17f0*/  VIADD R8, R8, 0x2 ;  /* 0x0000000208087836 */ /* 0x000fc60000000000 */
[----:B------:R-:W-:Y:S02]  /*1800*/  @!P3 LEA R10, R11, R44, 0x1 ;  /* 0x0000002c0b0ab211 */ /* 0x000fe400078e08ff */
[----:B------:R-:W0:Y:S01]  /*1810*/  @!P2 LDC R11, c[0x0][0x3bc] ;  /* 0x0000ef00ff0bab82 */ /* 0x000e220000000800 */
[----:B-1----:R-:W-:Y:S04]  /*1820*/  @!P4 STS.U16 [R14], R9 ;  /* 0x000000090e00c388 */ /* 0x002fe80000000400 */
[----:B------:R-:W-:Y:S04]  /*1830*/  @!P3 STS.U16 [R10], R9 ;  /* 0x000000090a00b388 */ /* 0x000fe80000000400 */
[----:B------:R-:W1:Y:S01]  /*1840*/  @!P0 LDS.U16 R7, [R13+0x2] ;  /* 0x000002000d078984 */ /* 0x000e620000000400 */
[----:B0-----:R-:W-:-:S04]  /*1850*/  @!P2 IMAD R11, R12, R11, R51 ;  /* 0x0000000b0c0ba224 */ /* 0x001fc800078e0233 */
[----:B------:R-:W-:Y:S01]  /*1860*/  @!P2 IMAD R12, R11, 0x2, R44 ;  /* 0x000000020b0ca824 */ /* 0x000fe200078e022c */
[----:B-1----:R0:W-:Y:S04]  /*1870*/  @!P0 STS.U16 [R14+0x2], R7 ;  /* 0x000002070e008388 */ /* 0x0021e80000000400 */
[----:B------:R0:W-:Y:S02]  /*1880*/  @!P2 STS.U16 [R12], R7 ;  /* 0x000000070c00a388 */ /* 0x0001e40000000400 */
.L_x_84:
[----:B------:R-:W-:Y:S05]  /*1890*/  @P1 BRA `(.L_x_83) ;  /* 0x0000000000381947 */ /* 0x000fea0003800000 */
[CC--:B------:R-:W-:Y:S02]  /*18a0*/  ISETP.GE.U32.AND P0, PT, R8.reuse, R51.reuse, PT ;  /* 0x000000330800720c */ /* 0x0c0fe40003f06070 */
[----:B------:R-:W-:Y:S02]  /*18b0*/  ISETP.GT.U32.AND P1, PT, R8, R51, PT ;  /* 0x000000330800720c */ /* 0x000fe40003f24070 */
[----:B------:R-:W-:-:S11]  /*18c0*/  ISETP.GE.U32.OR P0, PT, R51, R0, P0 ;  /* 0x000000003300720c */ /* 0x000fd60000706470 */
[----:B0-----:R-:W0:Y:S02]  /*18d0*/  @!P1 LDC R7, c[0x0][0x3bc] ;  /* 0x0000ef00ff079b82 */ /* 0x001e240000000800 */
[--C-:B------:R-:W-:Y:S02]  /*18e0*/  @!P0 IMAD.IADD R6, R6, 0x1, R8.reuse ;  /* 0x0000000106068824 */ /* 0x100fe400078e0208 */
[----:B------:R-:W-:Y:S02]  /*18f0*/  @!P0 IMAD.IADD R5, R5, 0x1, R8 ;  /* 0x0000000105058824 */ /* 0x000fe400078e0208 */
[----:B------:R-:W-:Y:S02]  /*1900*/  @!P0 IMAD R6, R6, 0x2, R47 ;  /* 0x0000000206068824 */ /* 0x000fe400078e022f */
[----:B------:R-:W-:-:S04]  /*1910*/  @!P0 IMAD R5, R5, 0x2, R44 ;  /* 0x0000000205058824 */ /* 0x000fc800078e022c */
[----:B------:R-:W1:Y:S01]  /*1920*/  @!P0 LDS.U16 R6, [R6] ;  /* 0x0000000006068984 */ /* 0x000e620000000400 */
[----:B0-----:R-:W-:-:S05]  /*1930*/  @!P1 IMAD R7, R8, R7, R51 ;  /* 0x0000000708079224 */ /* 0x001fca00078e0233 */
[----:B------:R-:W-:Y:S02]  /*1940*/  @!P1 LEA R7, R7, R44, 0x1 ;  /* 0x0000002c07079211 */ /* 0x000fe400078e08ff */
[----:B-1----:R-:W-:Y:S01]  /*1950*/  @!P0 PRMT R4, R6, 0x7610, R4 ;  /* 0x0000761006048816 */ /* 0x002fe20000000004 */
[----:B------:R2:W-:Y:S04]  /*1960*/  @!P0 STS.U16 [R5], R6 ;  /* 0x0000000605008388 */ /* 0x0005e80000000400 */
[----:B------:R2:W-:Y:S02]  /*1970*/  @!P1 STS.U16 [R7], R4 ;  /* 0x0000000407009388 */ /* 0x0005e40000000400 */
.L_x_83:
[----:B------:R-:W-:Y:S05]  /*1980*/  BSYNC.RECONVERGENT B1 ;  /* 0x0000000000017941 */ /* 0x000fea0003800200 */
.L_x_80:
[----:B------:R-:W2:Y:S02]  /*1990*/  LDCU UR4, c[0x0][0x3a4] ;  /* 0x00007480ff0477ac */ /* 0x000ea40008000800 */
[----:B--2---:R-:W-:-:S05]  /*19a0*/  IMAD.U32 R5, RZ, RZ, UR4 ;  /* 0x00000004ff057e24 */ /* 0x004fca000f8e00ff */
[----:B------:R-:W-:-:S13]  /*19b0*/  ISETP.GT.U32.AND P0, PT, R5, R0, PT ;  /* 0x000000000500720c */ /* 0x000fda0003f04070 */
[----:B------:R-:W-:Y:S05]  /*19c0*/  @!P0 BRA `(.L_x_79) ;  /* 0x0000000400088947 */ /* 0x000fea0003800000 */
[----:B-1----:R-:W1:Y:S01]  /*19d0*/  LDC R6, c[0x0][0x39c] ;  /* 0x0000e700ff067b82 */ /* 0x002e620000000800 */
[----:B0-----:R-:W-:Y:S01]  /*19e0*/  IMAD.IADD R7, R0, 0x1, -R5 ;  /* 0x0000000100077824 */ /* 0x001fe200078e0a05 */
[----:B------:R-:W-:Y:S01]  /*19f0*/  BSSY.RECONVERGENT B1, `(.L_x_85) ;  /* 0x000001e000017945 */ /* 0x000fe20003800200 */
[----:B------:R-:W-:-:S03]  /*1a00*/  IMAD.IADD R4, R5, 0x1, -R0 ;  /* 0x0000000105047824 */ /* 0x000fc600078e0a00 */
[----:B------:R-:W-:Y:S02]  /*1a10*/  ISETP.GT.U32.AND P0, PT, R7, -0x8, PT ;  /* 0xfffffff80700780c */ /* 0x000fe40003f04070 */
[----:B------:R-:W-:-:S04]  /*1a20*/  LOP3.LUT R17, R4, 0x7, RZ, 0xc0, !PT ;  /* 0x0000000704117812 */ /* 0x000fc800078ec0ff */
[----:B------:R-:W-:-:S07]  /*1a30*/  ISETP.NE.AND P1, PT, R17, RZ, PT ;  /* 0x000000ff1100720c */ /* 0x000fce0003f25270 */
[----:B------:R-:W-:Y:S06]  /*1a40*/  @P0 BRA `(.L_x_86) ;  /* 0x0000000000600947 */ /* 0x000fec0003800000 */
[----:B------:R-:W0:Y:S01]  /*1a50*/  LDC R18, c[0x0][0x3bc] ;  /* 0x0000ef00ff127b82 */ /* 0x000e220000000800 */
[----:B------:R-:W-:Y:S01]  /*1a60*/  LOP3.LUT R7, R4, 0xfffffff8, RZ, 0xc0, !PT ;  /* 0xfffffff804077812 */ /* 0x000fe200078ec0ff */
[----:B------:R-:W-:-:S07]  /*1a70*/  IMAD.MOV.U32 R8, RZ, RZ, RZ ;  /* 0x000000ffff087224 */ /* 0x000fce00078e00ff */
.L_x_87:
[C---:B012---:R-:W-:Y:S01]  /*1a80*/  IMAD R9, R6.reuse, R18, R51 ;  /* 0x0000001206097224 */ /* 0x047fe200078e0233 */
[----:B------:R-:W-:Y:S01]  /*1a90*/  IADD3 R6, PT, PT, R6, 0x8, RZ ;  /* 0x0000000806067810 */ /* 0x000fe20007ffe0ff */
[----:B------:R-:W-:Y:S02]  /*1aa0*/  VIADD R8, R8, 0x8 ;  /* 0x0000000808087836 */ /* 0x000fe40000000000 */
[----:B------:R-:W-:-:S03]  /*1ab0*/  IMAD R9, R9, 0x2, R44 ;  /* 0x0000000209097824 */ /* 0x000fc600078e022c */
[----:B------:R-:W-:Y:S01]  /*1ac0*/  ISETP.NE.AND P0, PT, R8, R7, PT ;  /* 0x000000070800720c */ /* 0x000fe20003f05270 */
        /* <DEDUP_REMOVED lines=16> */
.L_x_86:
[----:B------:R-:W-:Y:S05]  /*1bd0*/  BSYNC.RECONVERGENT B1 ;  /* 0x0000000000017941 */ /* 0x000fea0003800200 */
.L_x_85:
[----:B------:R-:W-:Y:S05]  /*1be0*/  @!P1 BRA `(.L_x_79) ;  /* 0x0000000000809947 */ /* 0x000fea0003800000 */
[----:B------:R-:W-:Y:S01]  /*1bf0*/  ISETP.GE.U32.AND P0, PT, R17, 0x4, PT ;  /* 0x000000041100780c */ /* 0x000fe20003f06070 */
[----:B------:R-:W-:Y:S01]  /*1c00*/  BSSY.RECONVERGENT B1, `(.L_x_88) ;  /* 0x000000f000017945 */ /* 0x000fe20003800200 */
[----:B--2---:R-:W-:-:S04]  /*1c10*/  LOP3.LUT R11, R4, 0x3, RZ, 0xc0, !PT ;  /* 0x00000003040b7812 */ /* 0x004fc800078ec0ff */
[----:B------:R-:W-:-:S07]  /*1c20*/  ISETP.NE.AND P1, PT, R11, RZ, PT ;  /* 0x000000ff0b00720c */ /* 0x000fce0003f25270 */
[----:B------:R-:W-:Y:S06]  /*1c30*/  @!P0 BRA `(.L_x_89) ;  /* 0x00000000002c8947 */ /* 0x000fec0003800000 */
[----:B------:R-:W1:Y:S02]  /*1c40*/  LDC R10, c[0x0][0x3bc] ;  /* 0x0000ef00ff0a7b82 */ /* 0x000e640000000800 */
[C---:B-1----:R-:W-:Y:S02]  /*1c50*/  IMAD R7, R6.reuse, R10, R51 ;  /* 0x0000000a06077224 */ /* 0x042fe400078e0233 */
[----:B------:R-:W-:Y:S02]  /*1c60*/  VIADD R6, R6, 0x4 ;  /* 0x0000000406067836 */ /* 0x000fe40000000000 */
        /* <DEDUP_REMOVED lines=8> */
.L_x_89:
[----:B------:R-:W-:Y:S05]  /*1cf0*/  BSYNC.RECONVERGENT B1 ;  /* 0x0000000000017941 */ /* 0x000fea0003800200 */
.L_x_88:
[----:B------:R-:W-:Y:S05]  /*1d00*/  @!P1 BRA `(.L_x_79) ;  /* 0x0000000000389947 */ /* 0x000fea0003800000 */
[----:B------:R-:W-:Y:S02]  /*1d10*/  ISETP.NE.AND P0, PT, R11, 0x1, PT ;  /* 0x000000010b00780c */ /* 0x000fe40003f05270 */
[----:B------:R-:W-:-:S04]  /*1d20*/  LOP3.LUT R4, R4, 0x1, RZ, 0xc0, !PT ;  /* 0x0000000104047812 */ /* 0x000fc800078ec0ff */
[----:B------:R-:W-:-:S07]  /*1d30*/  ISETP.NE.U32.AND P1, PT, R4, 0x1, PT ;  /* 0x000000010400780c */ /* 0x000fce0003f25070 */
[----:B------:R-:W1:Y:S08]  /*1d40*/  @P0 LDC R4, c[0x0][0x3bc] ;  /* 0x0000ef00ff040b82 */ /* 0x000e700000000800 */
[----:B0-----:R-:W0:Y:S01]  /*1d50*/  @!P1 LDC R8, c[0x0][0x3bc] ;  /* 0x0000ef00ff089b82 */ /* 0x001e220000000800 */
[C---:B-1----:R-:W-:Y:S02]  /*1d60*/  @P0 IMAD R7, R6.reuse, R4, R51 ;  /* 0x0000000406070224 */ /* 0x042fe400078e0233 */
[----:B------:R-:W-:-:S03]  /*1d70*/  @P0 VIADD R6, R6, 0x2 ;  /* 0x0000000206060836 */ /* 0x000fc60000000000 */
[----:B------:R-:W-:Y:S01]  /*1d80*/  @P0 LEA R9, R7, R44, 0x1 ;  /* 0x0000002c07090211 */ /* 0x000fe200078e08ff */
[----:B0-----:R-:W-:-:S04]  /*1d90*/  @!P1 IMAD R7, R6, R8, R51 ;  /* 0x0000000806079224 */ /* 0x001fc800078e0233 */
[----:B------:R-:W-:Y:S01]  /*1da0*/  @P0 IMAD R4, R4, 0x2, R9 ;  /* 0x0000000204040824 */ /* 0x000fe200078e0209 */
[----:B------:R3:W-:Y:S01]  /*1db0*/  @P0 STS.U16 [R9], RZ ;  /* 0x000000ff09000388 */ /* 0x0007e20000000400 */
[----:B------:R-:W-:-:S03]  /*1dc0*/  @!P1 IMAD R7, R7, 0x2, R44 ;  /* 0x0000000207079824 */ /* 0x000fc600078e022c */
[----:B------:R3:W-:Y:S04]  /*1dd0*/  @P0 STS.U16 [R4], RZ ;  /* 0x000000ff04000388 */ /* 0x0007e80000000400 */
[----:B------:R3:W-:Y:S02]  /*1de0*/  @!P1 STS.U16 [R7], RZ ;  /* 0x000000ff07009388 */ /* 0x0007e40000000400 */
.L_x_79:
[----:B------:R-:W-:Y:S05]  /*1df0*/  BSYNC.RECONVERGENT B0 ;  /* 0x0000000000007941 */ /* 0x000fea0003800200 */
.L_x_78:
[----:B--23--:R-:W1:Y:S01]  /*1e00*/  LDC R4, c[0x0][0x3a0] ;  /* 0x0000e800ff047b82 */ /* 0x00ce620000000800 */
[----:B------:R-:W-:Y:S01]  /*1e10*/  BSSY.RECONVERGENT B0, `(.L_x_90) ;  /* 0x00000b5000007945 */ /* 0x000fe20003800200 */
[----:B------:R-:W-:Y:S01]  /*1e20*/  IMAD R20, R51, 0x8, R47 ;  /* 0x0000000833147824 */ /* 0x000fe200078e022f */
[----:B-1----:R-:W-:-:S04]  /*1e30*/  SHF.R.U32.HI R6, RZ, 0x2, R4 ;  /* 0x00000002ff067819 */ /* 0x002fc80000011604 */
[----:B------:R-:W-:Y:S01]  /*1e40*/  ISETP.GE.U32.AND P0, PT, R51, R6, PT ;  /* 0x000000063300720c */ /* 0x000fe20003f06070 */
[----:B------:R-:W-:-:S12]  /*1e50*/  NOP ;  /* 0x0000000000007918 */ /* 0x000fd80000000000 */
[----:B------:R-:W-:Y:S05]  /*1e60*/  @P0 BRA `(.L_x_91) ;  /* 0x0000000800bc0947 */ /* 0x000fea0003800000 */
[----:B------:R-:W-:Y:S01]  /*1e70*/  ISETP.NE.AND P0, PT, R0, RZ, PT ;  /* 0x000000ff0000720c */ /* 0x000fe20003f05270 */
[----:B------:R-:W-:Y:S01]  /*1e80*/  BSSY.RECONVERGENT B1, `(.L_x_92) ;  /* 0x000000a000017945 */ /* 0x000fe20003800200 */
[----:B------:R-:W-:-:S11]  /*1e90*/  IMAD.MOV.U32 R27, RZ, RZ, RZ ;  /* 0x000000ffff1b7224 */ /* 0x000fd600078e00ff */
[----:B------:R-:W-:Y:S05]  /*1ea0*/  @!P0 BRA `(.L_x_93) ;  /* 0x00000000001c8947 */ /* 0x000fea0003800000 */
[----:B------:R-:W1:Y:S02]  /*1eb0*/  LDCU.64 UR4, c[0x0][0x388] ;  /* 0x00007100ff0477ac */ /* 0x000e640008000a00 */
[----:B-1----:R-:W-:-:S04]  /*1ec0*/  LEA R6, P0, R46, UR4, 0x1 ;  /* 0x000000042e067c11 */ /* 0x002fc8000f8008ff */
[----:B0-----:R-:W-:-:S03]  /*1ed0*/  LEA.HI.X R7, R46, UR5, RZ, 0x1, P0 ;  /* 0x000000052e077c11 */ /* 0x001fc600080f0cff */
[----:B------:R-:W-:-:S06]  /*1ee0*/  IMAD.WIDE.U32 R6, R51, 0x8, R6 ;  /* 0x0000000833067825 */ /* 0x000fcc00078e0006 */
[----:B------:R-:W2:Y:S01]  /*1ef0*/  LDG.E.64 R6, desc[UR6][R6.64] ;  /* 0x0000000606067981 */ /* 0x000ea2000c1e1b00 */
[----:B------:R-:W-:-:S03]  /*1f00*/  IMAD.MOV.U32 R27, RZ, RZ, 0x1 ;  /* 0x00000001ff1b7424 */ /* 0x000fc600078e00ff */
[----:B--2---:R1:W-:Y:S04]  /*1f10*/  STS.64 [R20], R6 ;  /* 0x0000000614007388 */ /* 0x0043e80000000a00 */
.L_x_93:
[----:B------:R-:W-:Y:S05]  /*1f20*/  BSYNC.RECONVERGENT B1 ;  /* 0x0000000000017941 */ /* 0x000fea0003800200 */
.L_x_92:
[----:B------:R-:W-:-:S13]  /*1f30*/  ISETP.GE.U32.AND P0, PT, R27, R0, PT ;  /* 0x000000001b00720c */ /* 0x000fda0003f06070 */
[----:B------:R-:W-:Y:S05]  /*1f40*/  @P0 BRA `(.L_x_91) ;  /* 0x0000000800840947 */ /* 0x000fea0003800000 */
[----:B01----:R-:W0:Y:S01]  /*1f50*/  LDC.64 R6, c[0x0][0x390] ;  /* 0x0000e400ff067b82 */ /* 0x003e220000000a00 */
[----:B------:R-:W-:Y:S01]  /*1f60*/  IADD3 R8, PT, PT, R27, -R0, RZ ;  /* 0x800000001b087210 */ /* 0x000fe20007ffe0ff */
[----:B------:R-:W-:Y:S01]  /*1f70*/  IMAD.IADD R26, R0, 0x1, -R27 ;  /* 0x00000001001a7824 */ /* 0x000fe200078e0a1b */
[----:B------:R-:W-:Y:S02]  /*1f80*/  BSSY.RECONVERGENT B1, `(.L_x_94) ;  /* 0x000004f000017945 */ /* 0x000fe40003800200 */
[----:B------:R-:W-:Y:S02]  /*1f90*/  ISETP.GT.U32.AND P1, PT, R8, -0x8, PT ;  /* 0xfffffff80800780c */ /* 0x000fe40003f24070 */
[----:B------:R-:W-:-:S04]  /*1fa0*/  LOP3.LUT R30, R26, 0x7, RZ, 0xc0, !PT ;  /* 0x000000071a1e7812 */ /* 0x000fc800078ec0ff */
[----:B------:R-:W-:Y:S01]  /*1fb0*/  ISETP.NE.AND P0, PT, R30, RZ, PT ;  /* 0x000000ff1e00720c */ /* 0x000fe20003f05270 */
[----:B0-----:R-:W-:-:S06]  /*1fc0*/  IMAD.WIDE.U32 R6, R51, 0x8, R6 ;  /* 0x0000000833067825 */ /* 0x001fcc00078e0006 */
[----:B------:R-:W-:Y:S06]  /*1fd0*/  @P1 BRA `(.L_x_95) ;  /* 0x0000000400241947 */ /* 0x000fec0003800000 */
[----:B------:R-:W-:Y:S01]  /*1fe0*/  LOP3.LUT R28, R26, 0xfffffff8, RZ, 0xc0, !PT ;  /* 0xfffffff81a1c7812 */ /* 0x000fe200078ec0ff */
[----:B------:R-:W-:-:S07]  /*1ff0*/  IMAD.MOV.U32 R29, RZ, RZ, RZ ;  /* 0x000000ffff1d7224 */ /* 0x000fce00078e00ff */
.L_x_96:
[C---:B0-----:R-:W-:Y:S01]  /*2000*/  VIADD R9, R27.reuse, 0xffffffff ;  /* 0xffffffff1b097836 */ /* 0x041fe20000000000 */
[----:B------:R-:W0:Y:S01]  /*2010*/  LDC R38, c[0x0][0x3c4] ;  /* 0x0000f100ff267b82 */ /* 0x000e220000000800 */
[-C--:B------:R-:W-:Y:S02]  /*2020*/  IMAD R8, R27, R4.reuse, RZ ;  /* 0x000000041b087224 */ /* 0x080fe400078e02ff */
[----:B------:R-:W-:-:S03]  /*2030*/  IMAD R10, R9, R4, RZ ;  /* 0x00000004090a7224 */ /* 0x000fc600078e02ff */
[----:B------:R-:W-:Y:S01]  /*2040*/  IADD3 R11, P2, PT, R45, R8, RZ ;  /* 0x000000082d0b7210 */ /* 0x000fe20007f5e0ff */
[----:B------:R-:W-:Y:S01]  /*2050*/  IMAD.IADD R8, R8, 0x1, R4 ;  /* 0x0000000108087824 */ /* 0x000fe200078e0204 */
[----:B------:R-:W-:-:S03]  /*2060*/  IADD3 R13, P1, PT, R10, R45, RZ ;  /* 0x0000002d0a0d7210 */ /* 0x000fc60007f3e0ff */
[----:B------:R-:W-:Y:S01]  /*2070*/  IMAD.X R12, RZ, RZ, RZ, P2 ;  /* 0x000000ffff0c7224 */ /* 0x000fe200010e06ff */
[-C--:B------:R-:W-:Y:S01]  /*2080*/  LEA R10, P2, R11, R6.reuse, 0x1 ;  /* 0x000000060b0a7211 */ /* 0x080fe200078408ff */
[----:B------:R-:W-:Y:S01]  /*2090*/  IMAD.X R15, RZ, RZ, RZ, P1 ;  /* 0x000000ffff0f7224 */ /* 0x000fe200008e06ff */
[----:B------:R-:W-:Y:S01]  /*20a0*/  LEA R14, P1, R13, R6, 0x1 ;  /* 0x000000060d0e7211 */ /* 0x000fe200078208ff */
[----:B------:R-:W-:Y:S01]  /*20b0*/  IMAD.IADD R9, R8, 0x1, R4 ;  /* 0x0000000108097824 */ /* 0x000fe200078e0204 */
[-C--:B------:R-:W-:Y:S02]  /*20c0*/  LEA.HI.X R11, R11, R7.reuse, R12, 0x1, P2 ;  /* 0x000000070b0b7211 */ /* 0x080fe400010f0c0c */
[----:B------:R-:W-:Y:S02]  /*20d0*/  IADD3 R17, P2, PT, R45, R8, RZ ;  /* 0x000000082d117210 */ /* 0x000fe40007f5e0ff */
[----:B------:R-:W-:Y:S02]  /*20e0*/  LEA.HI.X R15, R13, R7, R15, 0x1, P1 ;  /* 0x000000070d0f7211 */ /* 0x000fe400008f0c0f */
[----:B------:R-:W-:Y:S01]  /*20f0*/  IADD3 R13, P3, PT, R45, R9, RZ ;  /* 0x000000092d0d7210 */ /* 0x000fe20007f7e0ff */
[----:B------:R-:W-:Y:S01]  /*2100*/  IMAD.X R16, RZ, RZ, RZ, P2 ;  /* 0x000000ffff107224 */ /* 0x000fe200010e06ff */
[----:B------:R-:W-:Y:S01]  /*2110*/  IADD3 R9, PT, PT, R9, R4, RZ ;  /* 0x0000000409097210 */ /* 0x000fe20007ffe0ff */
[----:B------:R-:W2:Y:S01]  /*2120*/  LDG.E.64 R10, desc[UR6][R10.64] ;  /* 0x000000060a0a7981 */ /* 0x000ea2000c1e1b00 */
[-C--:B------:R-:W-:Y:S01]  /*2130*/  LEA R18, P1, R17, R6.reuse, 0x1 ;  /* 0x0000000611127211 */ /* 0x080fe200078208ff */
[----:B------:R-:W-:Y:S01]  /*2140*/  IMAD.X R12, RZ, RZ, RZ, P3 ;  /* 0x000000ffff0c7224 */ /* 0x000fe200018e06ff */
[----:B------:R-:W-:Y:S01]  /*2150*/  LEA R24, P2, R13, R6, 0x1 ;  /* 0x000000060d187211 */ /* 0x000fe200078408ff */
[----:B------:R-:W-:Y:S01]  /*2160*/  IMAD.IADD R8, R9, 0x1, R4 ;  /* 0x0000000109087824 */ /* 0x000fe200078e0204 */
[----:B------:R-:W-:Y:S01]  /*2170*/  LEA.HI.X R19, R17, R7, R16, 0x1, P1 ;  /* 0x0000000711137211 */ /* 0x000fe200008f0c10 */
[----:B------:R-:W3:Y:S01]  /*2180*/  LDG.E.64 R14, desc[UR6][R14.64] ;  /* 0x000000060e0e7981 */ /* 0x000ee2000c1e1b00 */
[----:B------:R-:W-:Y:S01]  /*2190*/  IADD3 R23, P1, PT, R45, R9, RZ ;  /* 0x000000092d177210 */ /* 0x000fe20007f3e0ff */
[----:B------:R-:W-:Y:S01]  /*21a0*/  IMAD.IADD R9, R8, 0x1, R4 ;  /* 0x0000000108097824 */ /* 0x000fe200078e0204 */
[----:B------:R-:W-:-:S02]  /*21b0*/  LEA.HI.X R25, R13, R7, R12, 0x1, P2 ;  /* 0x000000070d197211 */ /* 0x000fc400010f0c0c */
[----:B------:R-:W-:Y:S01]  /*21c0*/  IADD3 R17, P2, PT, R45, R8, RZ ;  /* 0x000000082d117210 */ /* 0x000fe20007f5e0ff */
[----:B------:R-:W-:Y:S01]  /*21d0*/  IMAD.IADD R8, R9, 0x1, R4 ;  /* 0x0000000109087824 */ /* 0x000fe200078e0204 */
[----:B------:R-:W-:Y:S01]  /*21e0*/  IADD3 R13, P4, PT, R45, R9, RZ ;  /* 0x000000092d0d7210 */ /* 0x000fe20007f9e0ff */
[----:B------:R-:W-:Y:S01]  /*21f0*/  IMAD.X R34, RZ, RZ, RZ, P1 ;  /* 0x000000ffff227224 */ /* 0x000fe200008e06ff */
[----:B------:R-:W-:Y:S01]  /*2200*/  LEA R22, P1, R23, R6, 0x1 ;  /* 0x0000000617167211 */ /* 0x000fe200078208ff */
[----:B------:R-:W4:Y:S01]  /*2210*/  LDG.E.64 R18, desc[UR6][R18.64] ;  /* 0x0000000612127981 */ /* 0x000f22000c1e1b00 */
[----:B------:R-:W-:Y:S01]  /*2220*/  IADD3 R9, P3, PT, R45, R8, RZ ;  /* 0x000000082d097210 */ /* 0x000fe20007f7e0ff */
[----:B------:R-:W-:Y:S01]  /*2230*/  IMAD.X R32, RZ, RZ, RZ, P4 ;  /* 0x000000ffff207224 */ /* 0x000fe200020e06ff */
[----:B------:R-:W-:Y:S01]  /*2240*/  IADD3.X R33, PT, PT, RZ, RZ, RZ, P2, !PT ;  /* 0x000000ffff217210 */ /* 0x000fe200017fe4ff */
[----:B------:R-:W5:Y:S01]  /*2250*/  LDG.E.64 R24, desc[UR6][R24.64] ;  /* 0x0000000618187981 */ /* 0x000f62000c1e1b00 */
[-C--:B------:R-:W-:Y:S01]  /*2260*/  LEA R16, P2, R17, R6.reuse, 0x1 ;  /* 0x0000000611107211 */ /* 0x080fe200078408ff */
[----:B------:R-:W-:Y:S01]  /*2270*/  IMAD.X R31, RZ, RZ, RZ, P3 ;  /* 0x000000ffff1f7224 */ /* 0x000fe200018e06ff */
[----:B------:R-:W-:-:S02]  /*2280*/  LEA R12, P4, R13, R6, 0x1 ;  /* 0x000000060d0c7211 */ /* 0x000fc400078808ff */
[----:B------:R-:W-:Y:S02]  /*2290*/  LEA R8, P3, R9, R6, 0x1 ;  /* 0x0000000609087211 */ /* 0x000fe400078608ff */
[-C--:B------:R-:W-:Y:S02]  /*22a0*/  LEA.HI.X R23, R23, R7.reuse, R34, 0x1, P1 ;  /* 0x0000000717177211 */ /* 0x080fe400008f0c22 */
[-C--:B------:R-:W-:Y:S02]  /*22b0*/  LEA.HI.X R17, R17, R7.reuse, R33, 0x1, P2 ;  /* 0x0000000711117211 */ /* 0x080fe400010f0c21 */
[-C--:B------:R-:W-:Y:S02]  /*22c0*/  LEA.HI.X R13, R13, R7.reuse, R32, 0x1, P4 ;  /* 0x000000070d0d7211 */ /* 0x080fe400020f0c20 */
[----:B------:R-:W-:Y:S01]  /*22d0*/  LEA.HI.X R9, R9, R7, R31, 0x1, P3 ;  /* 0x0000000709097211 */ /* 0x000fe200018f0c1f */
[----:B------:R-:W5:Y:S04]  /*22e0*/  LDG.E.64 R22, desc[UR6][R22.64] ;  /* 0x0000000616167981 */ /* 0x000f68000c1e1b00 */
[----:B------:R-:W5:Y:S04]  /*22f0*/  LDG.E.64 R16, desc[UR6][R16.64] ;  /* 0x0000000610107981 */ /* 0x000f68000c1e1b00 */
[----:B------:R-:W5:Y:S04]  /*2300*/  LDG.E.64 R12, desc[UR6][R12.64] ;  /* 0x000000060c0c7981 */ /* 0x000f68000c1e1b00 */
[----:B------:R-:W5:Y:S01]  /*2310*/  LDG.E.64 R8, desc[UR6][R8.64] ;  /* 0x0000000608087981 */ /* 0x000f62000c1e1b00 */
[----:B0-----:R-:W-:-:S04]  /*2320*/  IMAD R31, R27, R38, RZ ;  /* 0x000000261b1f7224 */ /* 0x001fc800078e02ff */
[----:B------:R-:W-:-:S04]  /*2330*/  IMAD R31, R31, 0x2, R20 ;  /* 0x000000021f1f7824 */ /* 0x000fc800078e0214 */
[----:B------:R-:W-:-:S04]  /*2340*/  IMAD R32, R38, 0x2, R31 ;  /* 0x0000000226207824 */ /* 0x000fc800078e021f */
[----:B------:R-:W-:-:S04]  /*2350*/  IMAD R33, R38, 0x2, R32 ;  /* 0x0000000226217824 */ /* 0x000fc800078e0220 */
[----:B------:R-:W-:-:S05]  /*2360*/  IMAD R34, R38, 0x2, R33 ;  /* 0x0000000226227824 */ /* 0x000fca00078e0221 */
[----:B------:R-:W-:-:S05]  /*2370*/  LEA R35, R38, R34, 0x1 ;  /* 0x0000002226237211 */ /* 0x000fca00078e08ff */
[----:B------:R-:W-:-:S04]  /*2380*/  IMAD R36, R38, 0x2, R35 ;  /* 0x0000000226247824 */ /* 0x000fc800078e0223 */
[----:B------:R-:W-:-:S04]  /*2390*/  IMAD R37, R38, 0x2, R36 ;  /* 0x0000000226257824 */ /* 0x000fc800078e0224 */
[----:B------:R-:W-:Y:S02]  /*23a0*/  IMAD R38, R38, 0x2, R37 ;  /* 0x0000000226267824 */ /* 0x000fe400078e0225 */
[----:B------:R-:W-:-:S05]  /*23b0*/  VIADD R29, R29, 0x8 ;  /* 0x000000081d1d7836 */ /* 0x000fca0000000000 */
[----:B------:R-:W-:Y:S01]  /*23c0*/  ISETP.NE.AND P1, PT, R29, R28, PT ;  /* 0x0000001c1d00720c */ /* 0x000fe20003f25270 */
[----:B------:R-:W-:Y:S01]  /*23d0*/  VIADD R27, R27, 0x8 ;  /* 0x000000081b1b7836 */ /* 0x000fe20000000000 */
[----:B---3--:R0:W-:Y:S04]  /*23e0*/  STS.64 [R31], R14 ;  /* 0x0000000e1f007388 */ /* 0x0081e80000000a00 */
[----:B--2---:R0:W-:Y:S04]  /*23f0*/  STS.64 [R32], R10 ;  /* 0x0000000a20007388 */ /* 0x0041e80000000a00 */
[----:B----4-:R0:W-:Y:S04]  /*2400*/  STS.64 [R33], R18 ;  /* 0x0000001221007388 */ /* 0x0101e80000000a00 */
[----:B-----5:R0:W-:Y:S04]  /*2410*/  STS.64 [R34], R24 ;  /* 0x0000001822007388 */ /* 0x0201e80000000a00 */
[----:B------:R0:W-:Y:S04]  /*2420*/  STS.64 [R35], R22 ;  /* 0x0000001623007388 */ /* 0x0001e80000000a00 */
[----:B------:R0:W-:Y:S04]  /*2430*/  STS.64 [R36], R16 ;  /* 0x0000001024007388 */ /* 0x0001e80000000a00 */
[----:B------:R0:W-:Y:S04]  /*2440*/  STS.64 [R37], R12 ;  /* 0x0000000c25007388 */ /* 0x0001e80000000a00 */
[----:B------:R0:W-:Y:S01]  /*2450*/  STS.64 [R38], R8 ;  /* 0x0000000826007388 */ /* 0x0001e20000000a00 */
[----:B------:R-:W-:Y:S05]  /*2460*/  @P1 BRA `(.L_x_96) ;  /* 0xfffffff800e41947 */ /* 0x000fea000383ffff */
.L_x_95:
[----:B------:R-:W-:Y:S05]  /*2470*/  BSYNC.RECONVERGENT B1 ;  /* 0x0000000000017941 */ /* 0x000fea0003800200 */
.L_x_94:
[----:B------:R-:W-:Y:S05]  /*2480*/  @!P0 BRA `(.L_x_91) ;  /* 0x0000000400348947 */ /* 0x000fea0003800000 */
[----:B------:R-:W-:Y:S01]  /*2490*/  ISETP.GE.U32.AND P1, PT, R30, 0x4, PT ;  /* 0x000000041e00780c */ /* 0x000fe20003f26070 */
[----:B------:R-:W-:Y:S01]  /*24a0*/  BSSY.RECONVERGENT B1, `(.L_x_97) ;  /* 0x0000028000017945 */ /* 0x000fe20003800200 */
[----:B0-----:R-:W-:-:S04]  /*24b0*/  LOP3.LUT R22, R26, 0x3, RZ, 0xc0, !PT ;  /* 0x000000031a167812 */ /* 0x001fc800078ec0ff */
[----:B------:R-:W-:-:S07]  /*24c0*/  ISETP.NE.AND P0, PT, R22, RZ, PT ;  /* 0x000000ff1600720c */ /* 0x000fce0003f05270 */
[----:B------:R-:W-:Y:S06]  /*24d0*/  @!P1 BRA `(.L_x_98) ;  /* 0x0000000000909947 */ /* 0x000fec0003800000 */
[C---:B------:R-:W-:Y:S02]  /*24e0*/  IMAD R8, R27.reuse, R4, RZ ;  /* 0x000000041b087224 */ /* 0x040fe400078e02ff */
[----:B------:R-:W-:-:S03]  /*24f0*/  VIADD R9, R27, 0xffffffff ;  /* 0xffffffff1b097836 */ /* 0x000fc60000000000 */
[----:B------:R-:W-:Y:S01]  /*2500*/  IADD3 R11, P1, PT, R45, R8, RZ ;  /* 0x000000082d0b7210 */ /* 0x000fe20007f3e0ff */
[-C--:B------:R-:W-:Y:S01]  /*2510*/  IMAD R14, R9, R4.reuse, RZ ;  /* 0x00000004090e7224 */ /* 0x080fe200078e02ff */
[----:B------:R-:W-:-:S03]  /*2520*/  IADD3 R10, PT, PT, R8, R4, RZ ;  /* 0x00000004080a7210 */ /* 0x000fc60007ffe0ff */
[----:B------:R-:W-:Y:S01]  /*2530*/  IMAD.X R9, RZ, RZ, RZ, P1 ;  /* 0x000000ffff097224 */ /* 0x000fe200008e06ff */
[C---:B------:R-:W-:Y:S01]  /*2540*/  LEA R8, P1, R11.reuse, R6, 0x1 ;  /* 0x000000060b087211 */ /* 0x040fe200078208ff */
[----:B------:R-:W-:Y:S01]  /*2550*/  IMAD.IADD R12, R10, 0x1, R4 ;  /* 0x000000010a0c7824 */ /* 0x000fe200078e0204 */
[----:B------:R-:W-:Y:S02]  /*2560*/  IADD3 R19, P2, PT, R14, R45, RZ ;  /* 0x0000002d0e137210 */ /* 0x000fe40007f5e0ff */
[-C--:B------:R-:W-:Y:S02]  /*2570*/  LEA.HI.X R9, R11, R7.reuse, R9, 0x1, P1 ;  /* 0x000000070b097211 */ /* 0x080fe400008f0c09 */
[C---:B------:R-:W-:Y:S01]  /*2580*/  IADD3 R15, P3, PT, R45.reuse, R10, RZ ;  /* 0x0000000a2d0f7210 */ /* 0x040fe20007f7e0ff */
[----:B------:R-:W-:Y:S01]  /*2590*/  IMAD.X R11, RZ, RZ, RZ, P2 ;  /* 0x000000ffff0b7224 */ /* 0x000fe200010e06ff */
[----:B------:R-:W-:Y:S02]  /*25a0*/  IADD3 R13, P1, PT, R45, R12, RZ ;  /* 0x0000000c2d0d7210 */ /* 0x000fe40007f3e0ff */
[-C--:B------:R-:W-:Y:S01]  /*25b0*/  LEA R10, P2, R19, R6.reuse, 0x1 ;  /* 0x00000006130a7211 */ /* 0x080fe200078408ff */
[----:B------:R-:W-:Y:S01]  /*25c0*/  IMAD.X R17, RZ, RZ, RZ, P3 ;  /* 0x000000ffff117224 */ /* 0x000fe200018e06ff */
[-C--:B------:R-:W-:Y:S01]  /*25d0*/  LEA R14, P3, R15, R6.reuse, 0x1 ;  /* 0x000000060f0e7211 */ /* 0x080fe200078608ff */
[----:B------:R-:W-:Y:S01]  /*25e0*/  IMAD.X R16, RZ, RZ, RZ, P1 ;  /* 0x000000ffff107224 */ /* 0x000fe200008e06ff */
[----:B------:R-:W-:Y:S01]  /*25f0*/  LEA R12, P1, R13, R6, 0x1 ;  /* 0x000000060d0c7211 */ /* 0x000fe200078208ff */
[----:B------:R-:W2:Y:S01]  /*2600*/  LDG.E.64 R8, desc[UR6][R8.64] ;  /* 0x0000000608087981 */ /* 0x000ea2000c1e1b00 */
[----:B------:R-:W-:-:S02]  /*2610*/  LEA.HI.X R11, R19, R7, R11, 0x1, P2 ;  /* 0x00000007130b7211 */ /* 0x000fc400010f0c0b */
[-C--:B------:R-:W-:Y:S01]  /*2620*/  LEA.HI.X R15, R15, R7.reuse, R17, 0x1, P3 ;  /* 0x000000070f0f7211 */ /* 0x080fe200018f0c11 */
[----:B------:R-:W0:Y:S01]  /*2630*/  LDC R19, c[0x0][0x3c4] ;  /* 0x0000f100ff137b82 */ /* 0x000e220000000800 */
[----:B------:R-:W-:Y:S02]  /*2640*/  LEA.HI.X R13, R13, R7, R16, 0x1, P1 ;  /* 0x000000070d0d7211 */ /* 0x000fe400008f0c10 */
[----:B------:R-:W3:Y:S04]  /*2650*/  LDG.E.64 R10, desc[UR6][R10.64] ;  /* 0x000000060a0a7981 */ /* 0x000ee8000c1e1b00 */
[----:B------:R-:W4:Y:S04]  /*2660*/  LDG.E.64 R14, desc[UR6][R14.64] ;  /* 0x000000060e0e7981 */ /* 0x000f28000c1e1b00 */
[----:B------:R-:W5:Y:S01]  /*2670*/  LDG.E.64 R12, desc[UR6][R12.64] ;  /* 0x000000060c0c7981 */ /* 0x000f62000c1e1b00 */
[----:B0-----:R-:W-:-:S04]  /*2680*/  IMAD R17, R27, R19, RZ ;  /* 0x000000131b117224 */ /* 0x001fc800078e02ff */
[----:B------:R-:W-:-:S05]  /*2690*/  IMAD R17, R17, 0x2, R20 ;  /* 0x0000000211117824 */ /* 0x000fca00078e0214 */
[----:B------:R-:W-:-:S05]  /*26a0*/  LEA R16, R19, R17, 0x1 ;  /* 0x0000001113107211 */ /* 0x000fca00078e08ff */
[----:B------:R-:W-:-:S04]  /*26b0*/  IMAD R18, R19, 0x2, R16 ;  /* 0x0000000213127824 */ /* 0x000fc800078e0210 */
[----:B------:R-:W-:Y:S02]  /*26c0*/  IMAD R19, R19, 0x2, R18 ;  /* 0x0000000213137824 */ /* 0x000fe400078e0212 */
[----:B------:R-:W-:Y:S01]  /*26d0*/  VIADD R27, R27, 0x4 ;  /* 0x000000041b1b7836 */ /* 0x000fe20000000000 */
[----:B---3--:R0:W-:Y:S04]  /*26e0*/  STS.64 [R17], R10 ;  /* 0x0000000a11007388 */ /* 0x0081e80000000a00 */
[----:B--2---:R0:W-:Y:S04]  /*26f0*/  STS.64 [R16], R8 ;  /* 0x0000000810007388 */ /* 0x0041e80000000a00 */
[----:B----4-:R0:W-:Y:S04]  /*2700*/  STS.64 [R18], R14 ;  /* 0x0000000e12007388 */ /* 0x0101e80000000a00 */
[----:B-----5:R0:W-:Y:S02]  /*2710*/  STS.64 [R19], R12 ;  /* 0x0000000c13007388 */ /* 0x0201e40000000a00 */
.L_x_98:
[----:B------:R-:W-:Y:S05]  /*2720*/  BSYNC.RECONVERGENT B1 ;  /* 0x0000000000017941 */ /* 0x000fea0003800200 */
.L_x_97:
[----:B------:R-:W-:Y:S05]  /*2730*/  @!P0 BRA `(.L_x_91) ;  /* 0x0000000000888947 */ /* 0x000fea0003800000 */
[----:B------:R-:W-:Y:S02]  /*2740*/  ISETP.NE.AND P1, PT, R22, 0x1, PT ;  /* 0x000000011600780c */ /* 0x000fe40003f25270 */
[----:B------:R-:W-:-:S04]  /*2750*/  LOP3.LUT R26, R26, 0x1, RZ, 0xc0, !PT ;  /* 0x000000011a1a7812 */ /* 0x000fc800078ec0ff */
[----:B------:R-:W-:-:S07]  /*2760*/  ISETP.NE.U32.AND P0, PT, R26, 0x1, PT ;  /* 0x000000011a00780c */ /* 0x000fce0003f05070 */
[----:B0-----:R-:W0:Y:S01]  /*2770*/  @P1 LDC R14, c[0x0][0x3c4] ;  /* 0x0000f100ff0e1b82 */ /* 0x001e220000000800 */
[C---:B------:R-:W-:Y:S02]  /*2780*/  @P1 VIADD R11, R27.reuse, 0xffffffff ;  /* 0xffffffff1b0b1836 */ /* 0x040fe40000000000 */
[-C--:B------:R-:W-:Y:S02]  /*2790*/  @P1 IMAD R10, R27, R4.reuse, RZ ;  /* 0x000000041b0a1224 */ /* 0x080fe400078e02ff */
[----:B------:R-:W-:-:S03]  /*27a0*/  @P1 IMAD R8, R11, R4, RZ ;  /* 0x000000040b081224 */ /* 0x000fc600078e02ff */
[----:B------:R-:W-:-:S04]  /*27b0*/  @P1 IADD3 R11, P2, PT, R10, R45, RZ ;  /* 0x0000002d0a0b1210 */ /* 0x000fc80007f5e0ff */
[----:B------:R-:W-:Y:S02]  /*27c0*/  @P1 IADD3.X R12, PT, PT, RZ, RZ, RZ, P2, !PT ;  /* 0x000000ffff0c1210 */ /* 0x000fe400017fe4ff */
[----:B------:R-:W-:-:S04]  /*27d0*/  @P1 LEA R10, P2, R11, R6, 0x1 ;  /* 0x000000060b0a1211 */ /* 0x000fc800078408ff */
[----:B------:R-:W-:Y:S01]  /*27e0*/  @P1 LEA.HI.X R11, R11, R7, R12, 0x1, P2 ;  /* 0x000000070b0b1211 */ /* 0x000fe200010f0c0c */
[----:B0-----:R-:W-:-:S05]  /*27f0*/  @P1 IMAD R15, R27, R14, RZ ;  /* 0x0000000e1b0f1224 */ /* 0x001fca00078e02ff */
[----:B------:R-:W2:Y:S01]  /*2800*/  @P1 LDG.E.64 R10, desc[UR6][R10.64] ;  /* 0x000000060a0a1981 */ /* 0x000ea2000c1e1b00 */
[----:B------:R-:W-:-:S04]  /*2810*/  @P1 VIADD R27, R27, 0x2 ;  /* 0x000000021b1b1836 */ /* 0x000fc80000000000 */
[----:B------:R-:W-:-:S04]  /*2820*/  @!P0 VIADD R9, R27, 0xffffffff ;  /* 0xffffffff1b098836 */ /* 0x000fc80000000000 */
[----:B------:R-:W-:Y:S01]  /*2830*/  @!P0 IMAD R16, R9, R4, RZ ;  /* 0x0000000409108224 */ /* 0x000fe200078e02ff */
[----:B------:R-:W-:-:S04]  /*2840*/  @P1 IADD3 R9, P4, PT, R8, R45, RZ ;  /* 0x0000002d08091210 */ /* 0x000fc80007f9e0ff */
[----:B------:R-:W-:Y:S01]  /*2850*/  @!P0 IADD3 R13, P3, PT, R16, R45, RZ ;  /* 0x0000002d100d8210 */ /* 0x000fe20007f7e0ff */
[----:B------:R-:W-:Y:S01]  /*2860*/  @P1 IMAD.X R16, RZ, RZ, RZ, P4 ;  /* 0x000000ffff101224 */ /* 0x000fe200020e06ff */
[-C--:B------:R-:W-:Y:S02]  /*2870*/  @P1 LEA R8, P4, R9, R6.reuse, 0x1 ;  /* 0x0000000609081211 */ /* 0x080fe400078808ff */
[----:B------:R-:W-:Y:S01]  /*2880*/  @!P0 LEA R6, P2, R13, R6, 0x1 ;  /* 0x000000060d068211 */ /* 0x000fe200078408ff */
[----:B------:R-:W-:Y:S01]  /*2890*/  @!P0 IMAD.X R12, RZ, RZ, RZ, P3 ;  /* 0x000000ffff0c8224 */ /* 0x000fe200018e06ff */
[----:B------:R-:W-:-:S04]  /*28a0*/  @P1 LEA.HI.X R9, R9, R7, R16, 0x1, P4 ;  /* 0x0000000709091211 */ /* 0x000fc800020f0c10 */
[----:B------:R-:W-:Y:S02]  /*28b0*/  @!P0 LEA.HI.X R7, R13, R7, R12, 0x1, P2 ;  /* 0x000000070d078211 */ /* 0x000fe400010f0c0c */
[----:B------:R-:W3:Y:S01]  /*28c0*/  @P1 LDG.E.64 R8, desc[UR6][R8.64] ;  /* 0x0000000608081981 */ /* 0x000ee2000c1e1b00 */
[----:B------:R-:W0:Y:S03]  /*28d0*/  @!P0 LDC R12, c[0x0][0x3c4] ;  /* 0x0000f100ff0c8b82 */ /* 0x000e260000000800 */
[----:B------:R-:W4:Y:S01]  /*28e0*/  @!P0 LDG.E.64 R6, desc[UR6][R6.64] ;  /* 0x0000000606068981 */ /* 0x000f22000c1e1b00 */
[----:B------:R-:W-:-:S04]  /*28f0*/  @P1 IMAD R15, R15, 0x2, R20 ;  /* 0x000000020f0f1824 */ /* 0x000fc800078e0214 */
[----:B------:R-:W-:Y:S02]  /*2900*/  @P1 IMAD R14, R14, 0x2, R15 ;  /* 0x000000020e0e1824 */ /* 0x000fe400078e020f */
[----:B0-----:R-:W-:-:S04]  /*2910*/  @!P0 IMAD R27, R27, R12, RZ ;  /* 0x0000000c1b1b8224 */ /* 0x001fc800078e02ff */
[----:B------:R-:W-:Y:S01]  /*2920*/  @!P0 IMAD R27, R27, 0x2, R20 ;  /* 0x000000021b1b8824 */ /* 0x000fe200078e0214 */
[----:B---3--:R3:W-:Y:S04]  /*2930*/  @P1 STS.64 [R15], R8 ;  /* 0x000000080f001388 */ /* 0x0087e80000000a00 */
[----:B--2---:R3:W-:Y:S04]  /*2940*/  @P1 STS.64 [R14], R10 ;  /* 0x0000000a0e001388 */ /* 0x0047e80000000a00 */
[----:B----4-:R3:W-:Y:S02]  /*2950*/  @!P0 STS.64 [R27], R6 ;  /* 0x000000061b008388 */ /* 0x0107e40000000a00 */
.L_x_91:
[----:B------:R-:W-:Y:S05]  /*2960*/  BSYNC.RECONVERGENT B0 ;  /* 0x0000000000007941 */ /* 0x000fea0003800200 */
.L_x_90:
[----:B------:R-:W2:Y:S01]  /*2970*/  LDCU UR4, c[0x0][0x3a8] ;  /* 0x00007500ff0477ac */ /* 0x000ea20008000800 */
[----:B------:R-:W-:Y:S01]  /*2980*/  IMAD.IADD R43, R51, 0x1, R4 ;  /* 0x00000001332b7824 */ /* 0x000fe200078e0204 */
[----:B------:R-:W-:Y:S01]  /*2990*/  ISETP.NE.AND P0, PT, R0, RZ, PT ;  /* 0x000000ff0000720c */ /* 0x000fe20003f05270 */
[----:B------:R-:W-:Y:S03]  /*29a0*/  BSSY.RECONVERGENT B0, `(.L_x_99) ;  /* 0x0000042000007945 */ /* 0x000fe60003800200 */
[----:B--2---:R-:W-:-:S13]  /*29b0*/  ISETP.GE.U32.OR P0, PT, R43, UR4, !P0 ;  /* 0x000000042b007c0c */ /* 0x004fda000c706470 */
[----:B------:R-:W-:Y:S05]  /*29c0*/  @P0 BRA `(.L_x_100) ;  /* 0x0000000000fc0947 */ /* 0x000fea0003800000 */
[----:B------:R-:W-:Y:S02]  /*29d0*/  ISETP.GE.U32.AND P0, PT, R21, 0x7, PT ;  /* 0x000000071500780c */ /* 0x000fe40003f06070 */
[----:B0-----:R-:W-:Y:S02]  /*29e0*/  LOP3.LUT R17, R0, 0x7, RZ, 0xc0, !PT ;  /* 0x0000000700117812 */ /* 0x001fe400078ec0ff */
[----:B-1-3--:R-:W-:Y:S02]  /*29f0*/  MOV R6, RZ ;  /* 0x000000ff00067202 */ /* 0x00afe40000000f00 */
[----:B------:R-:W-:-:S07]  /*2a00*/  ISETP.NE.AND P1, PT, R17, RZ, PT ;  /* 0x000000ff1100720c */ /* 0x000fce0003f25270 */
[----:B------:R-:W-:Y:S06]  /*2a10*/  @!P0 BRA `(.L_x_101) ;  /* 0x0000000000648947 */ /* 0x000fec0003800000 */
[----:B------:R-:W0:Y:S01]  /*2a20*/  LDC R16, c[0x0][0x3c4] ;  /* 0x0000f100ff107b82 */ /* 0x000e220000000800 */
[----:B------:R-:W-:Y:S01]  /*2a30*/  BSSY.RECONVERGENT B1, `(.L_x_101) ;  /* 0x0000017000017945 */ /* 0x000fe20003800200 */
[----:B------:R-:W-:Y:S01]  /*2a40*/  LOP3.LUT R6, R0, 0xfffffff8, RZ, 0xc0, !PT ;  /* 0xfffffff800067812 */ /* 0x000fe200078ec0ff */
[----:B------:R-:W-:-:S07]  /*2a50*/  IMAD.MOV.U32 R7, RZ, RZ, RZ ;  /* 0x000000ffff077224 */ /* 0x000fce00078e00ff */
.L_x_102:
[C---:B01----:R-:W-:Y:S02]  /*2a60*/  IMAD R8, R7.reuse, R16, R43 ;  /* 0x0000001007087224 */ /* 0x043fe400078e022b */
        /* <DEDUP_REMOVED lines=15> */
[----:B------:R-:W-:Y:S01]  /*2b60*/  IMAD R15, R16, 0x2, R14 ;  /* 0x00000002100f7824 */ /* 0x000fe200078e020e */
[----:B------:R1:W-:Y:S04]  /*2b70*/  STS.U16 [R14], RZ ;  /* 0x000000ff0e007388 */ /* 0x0003e80000000400 */
[----:B------:R1:W-:Y:S01]  /*2b80*/  STS.U16 [R15], RZ ;  /* 0x000000ff0f007388 */ /* 0x0003e20000000400 */
[----:B------:R-:W-:Y:S05]  /*2b90*/  @P0 BRA `(.L_x_102) ;  /* 0xfffffffc00b00947 */ /* 0x000fea000383ffff */
[----:B------:R-:W-:Y:S05]  /*2ba0*/  BSYNC.RECONVERGENT B1 ;  /* 0x0000000000017941 */ /* 0x000fea0003800200 */
.L_x_101:
[----:B------:R-:W-:Y:S05]  /*2bb0*/  @!P1 BRA `(.L_x_100) ;  /* 0x0000000000809947 */ /* 0x000fea0003800000 */
[----:B------:R-:W-:Y:S01]  /*2bc0*/  ISETP.GE.U32.AND P0, PT, R17, 0x4, PT ;  /* 0x000000041100780c */ /* 0x000fe20003f06070 */
[----:B------:R-:W-:Y:S01]  /*2bd0*/  BSSY.RECONVERGENT B1, `(.L_x_103) ;  /* 0x000000f000017945 */ /* 0x000fe20003800200 */
[----:B-1----:R-:W-:-:S04]  /*2be0*/  LOP3.LUT R11, R0, 0x3, RZ, 0xc0, !PT ;  /* 0x00000003000b7812 */ /* 0x002fc800078ec0ff */
[----:B------:R-:W-:-:S07]  /*2bf0*/  ISETP.NE.AND P1, PT, R11, RZ, PT ;  /* 0x000000ff0b00720c */ /* 0x000fce0003f25270 */
[----:B------:R-:W-:Y:S06]  /*2c00*/  @!P0 BRA `(.L_x_104) ;  /* 0x00000000002c8947 */ /* 0x000fec0003800000 */
[----:B------:R-:W0:Y:S02]  /*2c10*/  LDC R10, c[0x0][0x3c4] ;  /* 0x0000f100ff0a7b82 */ /* 0x000e240000000800 */
[C---:B0-----:R-:W-:Y:S02]  /*2c20*/  IMAD R8, R6.reuse, R10, R43 ;  /* 0x0000000a06087224 */ /* 0x041fe400078e022b */
[----:B------:R-:W-:Y:S02]  /*2c30*/  VIADD R6, R6, 0x4 ;  /* 0x0000000406067836 */ /* 0x000fe40000000000 */
[----:B------:R-:W-:-:S04]  /*2c40*/  IMAD R8, R8, 0x2, R47 ;  /* 0x0000000208087824 */ /* 0x000fc800078e022f */
[C---:B------:R-:W-:Y:S01]  /*2c50*/  IMAD R7, R10.reuse, 0x2, R8 ;  /* 0x000000020a077824 */ /* 0x040fe200078e0208 */
[----:B------:R0:W-:Y:S03]  /*2c60*/  STS.U16 [R8], RZ ;  /* 0x000000ff08007388 */ /* 0x0001e60000000400 */
[C---:B------:R-:W-:Y:S01]  /*2c70*/  IMAD R9, R10.reuse, 0x2, R7 ;  /* 0x000000020a097824 */ /* 0x040fe200078e0207 */
[----:B------:R0:W-:Y:S04]  /*2c80*/  STS.U16 [R7], RZ ;  /* 0x000000ff07007388 */ /* 0x0001e80000000400 */
[----:B------:R-:W-:Y:S01]  /*2c90*/  LEA R10, R10, R9, 0x1 ;  /* 0x000000090a0a7211 */ /* 0x000fe200078e08ff */
[----:B------:R0:W-:Y:S04]  /*2ca0*/  STS.U16 [R9], RZ ;  /* 0x000000ff09007388 */ /* 0x0001e80000000400 */
[----:B------:R0:W-:Y:S02]  /*2cb0*/  STS.U16 [R10], RZ ;  /* 0x000000ff0a007388 */ /* 0x0001e40000000400 */
.L_x_104:
[----:B------:R-:W-:Y:S05]  /*2cc0*/  BSYNC.RECONVERGENT B1 ;  /* 0x0000000000017941 */ /* 0x000fea0003800200 */
.L_x_103:
[----:B------:R-:W-:Y:S05]  /*2cd0*/  @!P1 BRA `(.L_x_100) ;  /* 0x0000000000389947 */ /* 0x000fea0003800000 */
[----:B------:R-:W-:Y:S02]  /*2ce0*/  ISETP.NE.AND P0, PT, R11, 0x1, PT ;  /* 0x000000010b00780c */ /* 0x000fe40003f05270 */
[----:B0-----:R-:W-:-:S04]  /*2cf0*/  LOP3.LUT R7, R0, 0x1, RZ, 0xc0, !PT ;  /* 0x0000000100077812 */ /* 0x001fc800078ec0ff */
[----:B------:R-:W-:-:S07]  /*2d00*/  ISETP.NE.U32.AND P1, PT, R7, 0x1, PT ;  /* 0x000000010700780c */ /* 0x000fce0003f25070 */
[----:B------:R-:W0:Y:S08]  /*2d10*/  @P0 LDC R7, c[0x0][0x3c4] ;  /* 0x0000f100ff070b82 */ /* 0x000e300000000800 */
[----:B------:R-:W1:Y:S01]  /*2d20*/  @!P1 LDC R9, c[0x0][0x3c4] ;  /* 0x0000f100ff099b82 */ /* 0x000e620000000800 */
[C---:B0-----:R-:W-:Y:S02]  /*2d30*/  @P0 IMAD R8, R6.reuse, R7, R43 ;  /* 0x0000000706080224 */ /* 0x041fe400078e022b */
[----:B------:R-:W-:-:S02]  /*2d40*/  @P0 VIADD R6, R6, 0x2 ;  /* 0x0000000206060836 */ /* 0x000fc40000000000 */
[----:B------:R-:W-:Y:S02]  /*2d50*/  @P0 IMAD R8, R8, 0x2, R47 ;  /* 0x0000000208080824 */ /* 0x000fe400078e022f */
[----:B-1----:R-:W-:-:S03]  /*2d60*/  @!P1 IMAD R6, R6, R9, R43 ;  /* 0x0000000906069224 */ /* 0x002fc600078e022b */
[----:B------:R2:W-:Y:S01]  /*2d70*/  @P0 STS.U16 [R8], RZ ;  /* 0x000000ff08000388 */ /* 0x0005e20000000400 */
[----:B------:R-:W-:Y:S02]  /*2d80*/  @P0 IMAD R7, R7, 0x2, R8 ;  /* 0x0000000207070824 */ /* 0x000fe400078e0208 */
[----:B------:R-:W-:-:S03]  /*2d90*/  @!P1 IMAD R6, R6, 0x2, R47 ;  /* 0x0000000206069824 */ /* 0x000fc600078e022f */
[----:B------:R2:W-:Y:S04]  /*2da0*/  @P0 STS.U16 [R7], RZ ;  /* 0x000000ff07000388 */ /* 0x0005e80000000400 */
[----:B------:R2:W-:Y:S02]  /*2db0*/  @!P1 STS.U16 [R6], RZ ;  /* 0x000000ff06009388 */ /* 0x0005e40000000400 */
.L_x_100:
[----:B------:R-:W-:Y:S05]  /*2dc0*/  BSYNC.RECONVERGENT B0 ;  /* 0x0000000000007941 */ /* 0x000fea0003800200 */
.L_x_99:
[----:B------:R-:W-:Y:S01]  /*2dd0*/  USHF.R.U32.HI UR4, URZ, 0x2, UR4 ;  /* 0x00000002ff047899 */ /* 0x000fe20008011604 */
[----:B------:R-:W-:Y:S01]  /*2de0*/  ISETP.GT.U32.AND P0, PT, R5, R0, PT ;  /* 0x000000000500720c */ /* 0x000fe20003f04070 */
[----:B------:R-:W-:Y:S04]  /*2df0*/  BSSY.RECONVERGENT B0, `(.L_x_105) ;  /* 0x000001c000007945 */ /* 0x000fe80003800200 */
[----:B------:R-:W-:-:S13]  /*2e00*/  ISETP.GE.U32.OR P0, PT, R51, UR4, !P0 ;  /* 0x0000000433007c0c */ /* 0x000fda000c706470 */
[----:B------:R-:W-:Y:S05]  /*2e10*/  @P0 BRA `(.L_x_106) ;  /* 0x0000000000640947 */ /* 0x000fea0003800000 */
[----:B-123--:R-:W-:Y:S01]  /*2e20*/  IMAD.IADD R6, R5, 0x1, -R0 ;  /* 0x0000000105067824 */ /* 0x00efe200078e0a00 */
[----:B------:R-:W0:Y:S04]  /*2e30*/  LDCU UR4, c[0x0][0x39c] ;  /* 0x00007380ff0477ac */ /* 0x000e280008000800 */
[----:B------:R-:W-:-:S04]  /*2e40*/  LOP3.LUT R6, R6, 0x1, RZ, 0xc0, !PT ;  /* 0x0000000106067812 */ /* 0x000fc800078ec0ff */
[----:B------:R-:W-:Y:S01]  /*2e50*/  ISETP.NE.U32.AND P1, PT, R6, 0x1, PT ;  /* 0x000000010600780c */ /* 0x000fe20003f25070 */
[----:B------:R-:W-:-:S05]  /*2e60*/  VIADD R6, R0, 0x1 ;  /* 0x0000000100067836 */ /* 0x000fca0000000000 */
[----:B------:R-:W-:Y:S01]  /*2e70*/  ISETP.NE.AND P0, PT, R6, R5, PT ;  /* 0x000000050600720c */ /* 0x000fe20003f05270 */
[----:B0-----:R-:W-:-:S06]  /*2e80*/  IMAD.U32 R8, RZ, RZ, UR4 ;  /* 0x00000004ff087e24 */ /* 0x001fcc000f8e00ff */
[----:B------:R-:W0:Y:S01]  /*2e90*/  @!P1 LDC R7, c[0x0][0x3c4] ;  /* 0x0000f100ff079b82 */ /* 0x000e220000000800 */
[----:B------:R-:W-:Y:S02]  /*2ea0*/  @!P1 IMAD.MOV.U32 R8, RZ, RZ, R6 ;  /* 0x000000ffff089224 */ /* 0x000fe400078e0006 */
[----:B0-----:R-:W-:-:S05]  /*2eb0*/  @!P1 IMAD R7, R0, R7, RZ ;  /* 0x0000000700079224 */ /* 0x001fca00078e02ff */
[----:B------:R-:W-:-:S05]  /*2ec0*/  @!P1 LEA R7, R7, R20, 0x1 ;  /* 0x0000001407079211 */ /* 0x000fca00078e08ff */
[----:B------:R4:W-:Y:S04]  /*2ed0*/  @!P1 STS [R7], RZ ;  /* 0x000000ff07009388 */ /* 0x0009e80000000800 */
[----:B------:R4:W-:Y:S01]  /*2ee0*/  @!P1 STS [R7+0x4], RZ ;  /* 0x000004ff07009388 */ /* 0x0009e20000000800 */
[----:B------:R-:W-:Y:S05]  /*2ef0*/  @!P0 BRA `(.L_x_106) ;  /* 0x00000000002c8947 */ /* 0x000fea0003800000 */
[----:B------:R-:W0:Y:S02]  /*2f00*/  LDC R9, c[0x0][0x3c4] ;  /* 0x0000f100ff097b82 */ /* 0x000e240000000800 */
.L_x_107:
[C---:B0---4-:R-:W-:Y:S01]  /*2f10*/  IMAD R7, R8.reuse, R9, RZ ;  /* 0x0000000908077224 */ /* 0x051fe200078e02ff */
[----:B------:R-:W-:-:S03]  /*2f20*/  IADD3 R8, PT, PT, R8, 0x2, RZ ;  /* 0x0000000208087810 */ /* 0x000fc60007ffe0ff */
[----:B------:R-:W-:Y:S01]  /*2f30*/  IMAD R7, R7, 0x2, R20 ;  /* 0x0000000207077824 */ /* 0x000fe200078e0214 */
[----:B------:R-:W-:-:S03]  /*2f40*/  ISETP.NE.AND P0, PT, R8, R5, PT ;  /* 0x000000050800720c */ /* 0x000fc60003f05270 */
[----:B------:R-:W-:Y:S01]  /*2f50*/  IMAD R6, R9, 0x2, R7 ;  /* 0x0000000209067824 */ /* 0x000fe200078e0207 */
[----:B------:R0:W-:Y:S04]  /*2f60*/  STS [R7], RZ ;  /* 0x000000ff07007388 */ /* 0x0001e80000000800 */
[----:B------:R0:W-:Y:S04]  /*2f70*/  STS [R7+0x4], RZ ;  /* 0x000004ff07007388 */ /* 0x0001e80000000800 */
[----:B------:R0:W-:Y:S04]  /*2f80*/  STS [R6], RZ ;  /* 0x000000ff06007388 */ /* 0x0001e80000000800 */
[----:B------:R0:W-:Y:S01]  /*2f90*/  STS [R6+0x4], RZ ;  /* 0x000004ff06007388 */ /* 0x0001e20000000800 */
[----:B------:R-:W-:Y:S05]  /*2fa0*/  @P0 BRA `(.L_x_107) ;  /* 0xfffffffc00d80947 */ /* 0x000fea000383ffff */
.L_x_106:
[----:B------:R-:W-:Y:S05]  /*2fb0*/  BSYNC.RECONVERGENT B0 ;  /* 0x0000000000007941 */ /* 0x000fea0003800200 */
.L_x_105:
[----:B01234-:R-:W0:Y:S01]  /*2fc0*/  S2R R7, SR_LANEID ;  /* 0x0000000000077919 */ /* 0x01fe220000000000 */
[----:B------:R-:W1:Y:S01]  /*2fd0*/  LDC R9, c[0x0][0x3bc] ;  /* 0x0000ef00ff097b82 */ /* 0x000e620000000800 */
[----:B------:R-:W2:Y:S02]  /*2fe0*/  LDCU UR4, c[0x0][0x3cc] ;  /* 0x00007980ff0477ac */ /* 0x000ea40008000800 */
[----:B--2---:R-:W-:Y:S01]  /*2ff0*/  ISETP.NE.AND P0, PT, RZ, UR4, PT ;  /* 0x00000004ff007c0c */ /* 0x004fe2000bf05270 */
[----:B-1----:R-:W-:-:S04]  /*3000*/  IMAD R8, R9, 0x20, R44 ;  /* 0x0000002009087824 */ /* 0x002fc800078e022c */
[----:B------:R-:W-:Y:S01]  /*3010*/  VIADD R10, R8, 0x20 ;  /* 0x00000020080a7836 */ /* 0x000fe20000000000 */
[----:B0-----:R-:W-:Y:S02]  /*3020*/  SHF.R.U32.HI R5, RZ, 0x3, R7 ;  /* 0x00000003ff057819 */ /* 0x001fe40000011607 */
[----:B------:R-:W-:-:S03]  /*3030*/  LOP3.LUT R6, R7, 0x7, RZ, 0xc0, !PT ;  /* 0x0000000707067812 */ /* 0x000fc600078ec0ff */
[----:B------:R-:W-:Y:S01]  /*3040*/  IMAD.SHL.U32 R11, R5, 0x8, RZ ;  /* 0x00000008050b7824 */ /* 0x000fe200078e00ff */
[----:B------:R-:W-:-:S04]  /*3050*/  SHF.R.U32.HI R5, RZ, 0x4, R7 ;  /* 0x00000004ff057819 */ /* 0x000fc80000011607 */
[----:B------:R-:W-:Y:S01]  /*3060*/  LOP3.LUT R6, R11, 0x8, R6, 0xe2, !PT ;  /* 0x000000080b067812 */ /* 0x000fe200078ee206 */
[----:B------:R-:W-:-:S04]  /*3070*/  IMAD.SHL.U32 R5, R5, 0x8, RZ ;  /* 0x0000000805057824 */ /* 0x000fc800078e00ff */
        /* <DEDUP_REMOVED lines=12> */
[----:B------:R-:W5:Y:S01]  /*3140*/  LDC R8, c[0x0][0x3c0] ;  /* 0x0000f000ff087b82 */ /* 0x000f620000000800 */
[----:B------:R-:W-:Y:S02]  /*3150*/  VIADD R0, R0, 0xffffffff ;  /* 0xffffffff00007836 */ /* 0x000fe40000000000 */
[C---:B------:R-:W-:Y:S02]  /*3160*/  IMAD R5, R51.reuse, 0x4, R3 ;  /* 0x0000000433057824 */ /* 0x040fe400078e0203 */
[----:B------:R-:W-:Y:S01]  /*3170*/  IMAD.WIDE.U32 R52, R51, 0x4, R52 ;  /* 0x0000000433347825 */ /* 0x000fe200078e0034 */
[----:B------:R-:W-:Y:S02]  /*3180*/  LOP3.LUT R3, R0, 0x7, RZ, 0xc0, !PT ;  /* 0x0000000700037812 */ /* 0x000fe400078ec0ff */
[----:B--2---:R-:W2:Y:S01]  /*3190*/  LDC.64 R6, c[0x0][0x388] ;  /* 0x0000e200ff067b82 */ /* 0x004ea20000000a00 */
[----:B------:R-:W-:Y:S02]  /*31a0*/  IMAD R42, R4, 0x3, R51 ;  /* 0x00000003042a7824 */ /* 0x000fe400078e0233 */
[----:B------:R-:W-:-:S02]  /*31b0*/  VIADD R3, R3, 0xffffffff ;  /* 0xffffffff03037836 */ /* 0x000fc40000000000 */
[C-C-:B------:R-:W-:Y:S02]  /*31c0*/  IMAD R41, R4.reuse, 0x5, R51.reuse ;  /* 0x0000000504297824 */ /* 0x140fe400078e0233 */
[----:B------:R-:W-:Y:S01]  /*31d0*/  IMAD.MOV.U32 R40, RZ, RZ, RZ ;  /* 0x000000ffff287224 */ /* 0x000fe200078e00ff */
[----:B------:R-:W-:Y:S01]  /*31e0*/  ISETP.GE.U32.AND P1, PT, R3, 0x3, PT ;  /* 0x000000030300780c */ /* 0x000fe20003f26070 */
[----:B------:R-:W-:Y:S01]  /*31f0*/  IMAD R3, R4, 0x7, R51 ;  /* 0x0000000704037824 */ /* 0x000fe200078e0233 */
[----:B-----5:R-:W-:-:S04]  /*3200*/  LEA R5, R8, R5, 0x1 ;  /* 0x0000000508057211 */ /* 0x020fc800078e08ff */
[----:B------:R-:W-:Y:S01]  /*3210*/  IADD3 R2, PT, PT, R5, 0x100, R2 ;  /* 0x0000010005027810 */ /* 0x000fe20007ffe002 */
[----:B--2---:R-:W-:-:S07]  /*3220*/  IMAD.WIDE.U32 R50, R51, 0x4, R6 ;  /* 0x0000000433327825 */ /* 0x004fce00078e0006 */
.L_x_117:
[----:B-123--:R-:W2:Y:S01]  /*3230*/  S2R R12, SR_LANEID ;  /* 0x00000000000c7919 */ /* 0x00eea20000000000 */
[----:B------:R-:W5:Y:S01]  /*3240*/  LDCU UR4, c[0x0][0x3c4] ;  /* 0x00007880ff0477ac */ /* 0x000f620008000800 */
[----:B------:R-:W-:Y:S01]  /*3250*/  IADD3 R48, PT, PT, R44, 0x400, RZ ;  /* 0x000004002c307810 */ /* 0x000fe20007ffe0ff */
[----:B------:R-:W-:Y:S01]  /*3260*/  BSSY.RECONVERGENT B0, `(.L_x_108) ;  /* 0x00000f5000007945 */ /* 0x000fe20003800200 */
[----:B------:R-:W4:Y:S01]  /*3270*/  LDCU UR8, c[0x0][0x3cc] ;  /* 0x00007980ff0877ac */ /* 0x000f220008000800 */
[--C-:B--2---:R-:W-:Y:S02]  /*3280*/  SHF.R.U32.HI R4, RZ, 0x3, R12.reuse ;  /* 0x00000003ff047819 */ /* 0x104fe4000001160c */
[----:B------:R-:W-:Y:S02]  /*3290*/  LOP3.LUT R5, R12, 0x7, RZ, 0xc0, !PT ;  /* 0x000000070c057812 */ /* 0x000fe400078ec0ff */
[--C-:B0-----:R-:W-:Y:S01]  /*32a0*/  SHF.R.U32.HI R6, RZ, 0x4, R12.reuse ;  /* 0x00000004ff067819 */ /* 0x101fe2000001160c */
[----:B------:R-:W-:Y:S01]  /*32b0*/  IMAD.SHL.U32 R4, R4, 0x8, RZ ;  /* 0x0000000804047824 */ /* 0x000fe200078e00ff */
[----:B------:R-:W-:-:S02]  /*32c0*/  SHF.R.U32.HI R49, RZ, 0x2, R12 ;  /* 0x00000002ff317819 */ /* 0x000fc4000001160c */
[----:B------:R-:W-:Y:S01]  /*32d0*/  LOP3.LUT R12, R12, 0x3, RZ, 0xc0, !PT ;  /* 0x000000030c0c7812 */ /* 0x000fe200078ec0ff */
[----:B------:R-:W-:Y:S01]  /*32e0*/  IMAD.SHL.U32 R6, R6, 0x8, RZ ;  /* 0x0000000806067824 */ /* 0x000fe200078e00ff */
[----:B------:R-:W-:Y:S01]  /*32f0*/  LOP3.LUT R5, R4, 0x8, R5, 0xe2, !PT ;  /* 0x0000000804057812 */ /* 0x000fe200078ee205 */
[----:B------:R-:W-:Y:S02]  /*3300*/  IMAD R4, R40, 0x20, R47 ;  /* 0x0000002028047824 */ /* 0x000fe400078e022f */
[----:B------:R-:W-:Y:S02]  /*3310*/  IMAD R49, R49, 0x8, R12 ;  /* 0x0000000831317824 */ /* 0x000fe400078e020c */
[----:B-----5:R-:W-:-:S05]  /*3320*/  IMAD R5, R5, UR4, R6 ;  /* 0x0000000405057c24 */ /* 0x020fca000f8e0206 */
[C---:B------:R-:W-:Y:S01]  /*3330*/  LEA R36, R5.reuse, R4, 0x1 ;  /* 0x0000000405247211 */ /* 0x040fe200078e08ff */
[----:B------:R-:W-:Y:S01]  /*3340*/  VIADD R4, R40, UR4 ;  /* 0x0000000428047c36 */ /* 0x000fe20008000000 */
[----:B------:R-:W2:Y:S03]  /*3350*/  LDCU.64 UR4, c[0x0][0x390] ;  /* 0x00007200ff0477ac */ /* 0x000ea60008000a00 */
[----:B------:R-:W-:Y:S01]  /*3360*/  IMAD R4, R4, 0x20, R47 ;  /* 0x0000002004047824 */ /* 0x000fe200078e022f */
[----:B------:R-:W0:Y:S03]  /*3370*/  LDSM.16.MT88.4 R36, [R36] ;  /* 0x000000002424783b */ /* 0x000e260000004200 */
[----:B------:R-:W-:-:S06]  /*3380*/  IMAD.U32 R33, R5, 0x2, R4 ;  /* 0x0000000205217824 */ /* 0x000fcc00078e0004 */
[----:B------:R-:W3:Y:S01]  /*3390*/  LDSM.16.MT88.4 R32, [R33] ;  /* 0x000000002120783b */ /* 0x000ee20000004200 */
[-C--:B0-----:R-:W-:Y:S08]  /*33a0*/  HMMA.16816.F32 R4, R16, R36.reuse, RZ ;  /* 0x000000241004723c */ /* 0x081ff000000018ff */
[----:B-1----:R-:W-:Y:S08]  /*33b0*/  HMMA.16816.F32 R8, R20, R36, RZ ;  /* 0x000000241408723c */ /* 0x002ff000000018ff */
[-C--:B------:R-:W-:Y:S08]  /*33c0*/  HMMA.16816.F32 R12, R16, R38.reuse, RZ ;  /* 0x00000026100c723c */ /* 0x080ff000000018ff */
[----:B------:R-:W-:Y:S08]  /*33d0*/  HMMA.16816.F32 R36, R20, R38, RZ ;  /* 0x000000261424723c */ /* 0x000ff000000018ff */
[-C--:B---3--:R-:W-:Y:S08]  /*33e0*/  HMMA.16816.F32 R4, R24, R32.reuse, R4 ;  /* 0x000000201804723c */ /* 0x088ff00000001804 */
[----:B----4-:R-:W-:Y:S01]  /*33f0*/  HMMA.16816.F32 R8, R28, R32, R8 ;  /* 0x000000201c08723c */ /* 0x010fe20000001808 */
[----:B------:R-:W0:Y:S01]  /*3400*/  S2R R33, SR_TID.X ;  /* 0x0000000000217919 */ /* 0x000e220000002100 */
[----:B------:R-:W-:-:S02]  /*3410*/  IMAD.U32 R32, R49, 0x8, R44 ;  /* 0x0000000831207824 */ /* 0x000fc400078e002c */
[----:B------:R-:W-:Y:S02]  /*3420*/  IMAD.U32 R49, R49, 0x8, R48 ;  /* 0x0000000831317824 */ /* 0x000fe400078e0030 */
[C---:B------:R-:W-:Y:S02]  /*3430*/  IMAD.SHL.U32 R48, R40.reuse, 0x10, RZ ;  /* 0x0000001028307824 */ /* 0x040fe400078e00ff */
[-C--:B------:R-:W-:Y:S01]  /*3440*/  HMMA.16816.F32 R12, R24, R34.reuse, R12 ;  /* 0x00000022180c723c */ /* 0x080fe2000000180c */
[----:B------:R-:W-:Y:S02]  /*3450*/  VIADD R40, R40, 0x1 ;  /* 0x0000000128287836 */ /* 0x000fe40000000000 */
[----:B------:R1:W-:Y:S03]  /*3460*/  STS.64 [R32], R4 ;  /* 0x0000000420007388 */ /* 0x0003e60000000a00 */
[----:B------:R-:W-:Y:S01]  /*3470*/  ISETP.NE.AND P0, PT, R40, UR8, PT ;  /* 0x0000000828007c0c */ /* 0x000fe2000bf05270 */
[----:B------:R3:W-:Y:S01]  /*3480*/  STS.64 [R32+0x200], R6 ;  /* 0x0002000620007388 */ /* 0x0007e20000000a00 */
[----:B------:R-:W-:Y:S01]  /*3490*/  HMMA.16816.F32 R36, R28, R34, R36 ;  /* 0x000000221c24723c */ /* 0x000fe20000001824 */
[----:B------:R-:W4:Y:S10]  /*34a0*/  LDC R34, c[0x0][0x3a0] ;  /* 0x0000e800ff227b82 */ /* 0x000f340000000800 */
[----:B------:R3:W-:Y:S04]  /*34b0*/  STS.64 [R32+0x20], R12 ;  /* 0x0000200c20007388 */ /* 0x0007e80000000a00 */
[----:B------:R3:W-:Y:S01]  /*34c0*/  STS.64 [R32+0x220], R14 ;  /* 0x0002200e20007388 */ /* 0x0007e20000000a00 */
[----:B0-----:R-:W-:-:S03]  /*34d0*/  LOP3.LUT R33, R33, 0x1f, RZ, 0xc0, !PT ;  /* 0x0000001f21217812 */ /* 0x001fc600078ec0ff */
[----:B------:R3:W-:Y:S02]  /*34e0*/  STS.64 [R49], R8 ;  /* 0x0000000831007388 */ /* 0x0007e40000000a00 */
[----:B-1----:R-:W-:Y:S02]  /*34f0*/  IMAD.IADD R5, R33, 0x1, R48 ;  /* 0x0000000121057824 */ /* 0x002fe400078e0230 */
[----:B------:R3:W-:Y:S03]  /*3500*/  STS.64 [R49+0x200], R10 ;  /* 0x0002000a31007388 */ /* 0x0007e60000000a00 */
[----:B----4-:R-:W-:Y:S01]  /*3510*/  ISETP.GE.U32.AND P2, PT, R5, R34, PT ;  /* 0x000000220500720c */ /* 0x010fe20003f46070 */
[----:B------:R3:W-:Y:S04]  /*3520*/  STS.64 [R49+0x20], R36 ;  /* 0x0000202431007388 */ /* 0x0007e80000000a00 */
[----:B------:R3:W-:Y:S01]  /*3530*/  STS.64 [R49+0x220], R38 ;  /* 0x0002202631007388 */ /* 0x0007e20000000a00 */
[----:B------:R-:W-:-:S07]  /*3540*/  NOP ;  /* 0x0000000000007918 */ /* 0x000fce0000000000 */
[----:B--2---:R-:W-:Y:S05]  /*3550*/  @P2 BRA `(.L_x_109) ;  /* 0x0000000c00142947 */ /* 0x004fea0003800000 */
[----:B------:R-:W-:Y:S01]  /*3560*/  ISETP.GT.U32.AND P3, PT, R33, 0x7, PT ;  /* 0x000000072100780c */ /* 0x000fe20003f64070 */
[----:B------:R-:W-:Y:S01]  /*3570*/  BSSY.RECONVERGENT B1, `(.L_x_110) ;  /* 0x000000e000017945 */ /* 0x000fe20003800200 */
[----:B------:R-:W-:-:S11]  /*3580*/  ISETP.NE.AND P2, PT, R0, RZ, PT ;  /* 0x000000ff0000720c */ /* 0x000fd60003f45270 */
[----:B------:R-:W-:Y:S05]  /*3590*/  @P3 BRA `(.L_x_111) ;  /* 0x00000000002c3947 */ /* 0x000fea0003800000 */
[----:B---3--:R-:W-:-:S06]  /*35a0*/  IMAD.WIDE.U32 R8, R48, 0x2, R52 ;  /* 0x0000000230087825 */ /* 0x008fcc00078e0034 */
[----:B------:R0:W2:Y:S01]  /*35b0*/  LDG.E.CONSTANT R8, desc[UR6][R8.64] ;  /* 0x0000000608087981 */ /* 0x0000a2000c1e9900 */
[----:B------:R-:W-:Y:S01]  /*35c0*/  IMAD R4, R33, 0x8, R44 ;  /* 0x0000000821047824 */ /* 0x000fe200078e022c */
[----:B------:R-:W-:-:S04]  /*35d0*/  IADD3 R11, P3, PT, R46, R48, RZ ;  /* 0x000000302e0b7210 */ /* 0x000fc80007f7e0ff */
[----:B------:R-:W0:Y:S01]  /*35e0*/  LDS.64 R6, [R4] ;  /* 0x0000000004067984 */ /* 0x000e220000000a00 */
[----:B------:R-:W-:Y:S02]  /*35f0*/  IADD3.X R10, PT, PT, RZ, RZ, RZ, P3, !PT ;  /* 0x000000ffff0a7210 */ /* 0x000fe40001ffe4ff */
[----:B0-----:R-:W-:Y:S02]  /*3600*/  F2FP.F16.F32.PACK_AB R9, R7, R6 ;  /* 0x000000060709723e */ /* 0x001fe400000000ff */
[----:B------:R-:W-:-:S04]  /*3610*/  LEA R6, P3, R11, R50, 0x1 ;  /* 0x000000320b067211 */ /* 0x000fc800078608ff */
[----:B------:R-:W-:Y:S01]  /*3620*/  LEA.HI.X R7, R11, R51, R10, 0x1, P3 ;  /* 0x000000330b077211 */ /* 0x000fe200018f0c0a */
[----:B--2---:R-:W-:-:S05]  /*3630*/  HADD2 R11, R9, R8 ;  /* 0x00000008090b7230 */ /* 0x004fca0000000000 */
[----:B------:R0:W-:Y:S03]  /*3640*/  STG.E desc[UR6][R6.64], R11 ;  /* 0x0000000b06007986 */ /* 0x0001e6000c101906 */
.L_x_111:
[----:B------:R-:W-:Y:S05]  /*3650*/  BSYNC.RECONVERGENT B1 ;  /* 0x0000000000017941 */ /* 0x000fea0003800200 */
.L_x_110:
[----:B------:R-:W-:Y:S05]  /*3660*/  @!P2 BRA `(.L_x_109) ;  /* 0x0000000800d0a947 */ /* 0x000fea0003800000 */
[----:B------:R-:W0:Y:S01]  /*3670*/  LDC R4, c[0x0][0x39c] ;  /* 0x0000e700ff047b82 */ /* 0x000e220000000800 */
[----:B------:R-:W-:Y:S01]  /*3680*/  LOP3.LUT P2, RZ, R0, 0x7, RZ, 0xc0, !PT ;  /* 0x0000000700ff7812 */ /* 0x000fe2000784c0ff */
[----:B0--3--:R-:W-:-:S05]  /*3690*/  VIADD R6, R4, 0xfffffffe ;  /* 0xfffffffe04067836 */ /* 0x009fca0000000000 */
[----:B------:R-:W-:Y:S01]  /*36a0*/  ISETP.GE.U32.AND P3, PT, R6, 0x7, PT ;  /* 0x000000070600780c */ /* 0x000fe20003f66070 */
[----:B------:R-:W-:-:S12]  /*36b0*/  IMAD.MOV.U32 R6, RZ, RZ, RZ ;  /* 0x000000ffff067224 */ /* 0x000fd800078e00ff */
[----:B------:R-:W-:Y:S05]  /*36c0*/  @!P3 BRA `(.L_x_112) ;  /* 0x000000040068b947 */ /* 0x000fea0003800000 */
[----:B------:R-:W-:Y:S01]  /*36d0*/  LOP3.LUT R6, R0, 0xfffffff8, RZ, 0xc0, !PT ;  /* 0xfffffff800067812 */ /* 0x000fe200078ec0ff */
[C-C-:B------:R-:W-:Y:S01]  /*36e0*/  IMAD R7, R34.reuse, 0x2, R33.reuse ;  /* 0x0000000222077824 */ /* 0x140fe200078e0221 */
[----:B------:R-:W-:Y:S01]  /*36f0*/  BSSY.RECONVERGENT B1, `(.L_x_112) ;  /* 0x0000057000017945 */ /* 0x000fe20003800200 */
[--C-:B------:R-:W-:Y:S01]  /*3700*/  IMAD R9, R34, 0x4, R33.reuse ;  /* 0x0000000422097824 */ /* 0x100fe200078e0221 */
[----:B------:R-:W-:Y:S01]  /*3710*/  IADD3 R14, PT, PT, R42, R48, RZ ;  /* 0x000000302a0e7210 */ /* 0x000fe20007ffe0ff */
[----:B------:R-:W-:Y:S01]  /*3720*/  IMAD R13, R34, 0x6, R33 ;  /* 0x00000006220d7824 */ /* 0x000fe200078e0221 */
[----:B------:R-:W-:Y:S01]  /*3730*/  MOV R36, R2 ;  /* 0x0000000200247202 */ /* 0x000fe20000000f00 */
[--C-:B------:R-:W-:Y:S02]  /*3740*/  IMAD.IADD R35, R43, 0x1, R48.reuse ;  /* 0x000000012b237824 */ /* 0x100fe400078e0230 */
[----:B------:R-:W-:Y:S02]  /*3750*/  IMAD.IADD R15, R41, 0x1, R48 ;  /* 0x00000001290f7824 */ /* 0x000fe400078e0230 */
[----:B------:R-:W-:-:S02]  /*3760*/  IMAD.IADD R7, R48, 0x1, R7 ;  /* 0x0000000130077824 */ /* 0x000fc400078e0207 */
[C---:B------:R-:W-:Y:S02]  /*3770*/  IMAD.IADD R12, R48.reuse, 0x1, R9 ;  /* 0x00000001300c7824 */ /* 0x040fe400078e0209 */
[----:B------:R-:W-:Y:S02]  /*3780*/  IMAD.IADD R13, R48, 0x1, R13 ;  /* 0x00000001300d7824 */ /* 0x000fe400078e020d */
[----:B------:R-:W-:Y:S02]  /*3790*/  IMAD.IADD R32, R3, 0x1, R48 ;  /* 0x0000000103207824 */ /* 0x000fe400078e0230 */
[----:B------:R-:W-:Y:S02]  /*37a0*/  IMAD.MOV.U32 R33, RZ, RZ, R5 ;  /* 0x000000ffff217224 */ /* 0x000fe400078e0005 */
[----:B------:R-:W-:-:S07]  /*37b0*/  IMAD.MOV R37, RZ, RZ, -R6 ;  /* 0x000000ffff257224 */ /* 0x000fce00078e0a06 */
.L_x_113:
[----:B0-----:R-:W0:Y:S01]  /*37c0*/  LDS R8, [R36+-0xc0] ;  /* 0xffff400024087984 */ /* 0x001e220000000800 */
[----:B------:R-:W-:Y:S01]  /*37d0*/  IADD3 R9, P3, PT, R45, R33, RZ ;  /* 0x000000212d097210 */ /* 0x000fe20007f7e0ff */
[----:B------:R-:W-:Y:S02]  /*37e0*/  VIADD R37, R37, 0x8 ;  /* 0x0000000825257836 */ /* 0x000fe40000000000 */
[----:B------:R-:W-:Y:S01]  /*37f0*/  LDS R10, [R36+-0x80] ;  /* 0xffff8000240a7984 */ /* 0x000fe20000000800 */
[----:B------:R-:W-:Y:S02]  /*3800*/  IMAD R33, R34, 0x8, R33 ;  /* 0x0000000822217824 */ /* 0x000fe400078e0221 */
[----:B------:R-:W-:Y:S01]  /*3810*/  IMAD.X R38, RZ, RZ, RZ, P3 ;  /* 0x000000ffff267224 */ /* 0x000fe200018e06ff */
[----:B------:R-:W1:Y:S04]  /*3820*/  LDS R39, [R36+-0x40] ;  /* 0xffffc00024277984 */ /* 0x000e680000000800 */
[----:B------:R-:W2:Y:S01]  /*3830*/  LDS R48, [R36] ;  /* 0x0000000024307984 */ /* 0x000ea20000000800 */
[----:B0-----:R-:W-:-:S02]  /*3840*/  F2FP.F16.F32.PACK_AB R11, RZ, R8 ;  /* 0x00000008ff0b723e */ /* 0x001fc400000000ff */
[----:B------:R-:W-:Y:S02]  /*3850*/  LEA R8, P3, R9, UR4, 0x1 ;  /* 0x0000000409087c11 */ /* 0x000fe4000f8608ff */
[----:B------:R-:W-:Y:S02]  /*3860*/  PRMT R49, R11, 0x7610, R49 ;  /* 0x000076100b317816 */ /* 0x000fe40000000031 */
[----:B------:R-:W-:Y:S02]  /*3870*/  LEA.HI.X R9, R9, UR5, R38, 0x1, P3 ;  /* 0x0000000509097c11 */ /* 0x000fe400098f0c26 */
[----:B------:R-:W-:Y:S02]  /*3880*/  IADD3 R11, P3, PT, R45, R35, RZ ;  /* 0x000000232d0b7210 */ /* 0x000fe40007f7e0ff */
[----:B-1----:R-:W-:Y:S01]  /*3890*/  F2FP.F16.F32.PACK_AB R39, RZ, R39 ;  /* 0x00000027ff27723e */ /* 0x002fe200000000ff */
[----:B------:R0:W-:Y:S01]  /*38a0*/  STG.E.U16 desc[UR6][R8.64], R49 ;  /* 0x0000003108007986 */ /* 0x0001e2000c101506 */
[----:B--2---:R-:W-:Y:S01]  /*38b0*/  F2FP.F16.F32.PACK_AB R48, RZ, R48 ;  /* 0x00000030ff30723e */ /* 0x004fe200000000ff */
[----:B------:R-:W-:Y:S01]  /*38c0*/  IMAD.X R38, RZ, RZ, RZ, P3 ;  /* 0x000000ffff267224 */ /* 0x000fe200018e06ff */
[----:B------:R-:W-:-:S02]  /*38d0*/  LEA R35, R34, R35, 0x3 ;  /* 0x0000002322237211 */ /* 0x000fc400078e18ff */
[----:B0-----:R-:W-:Y:S02]  /*38e0*/  F2FP.F16.F32.PACK_AB R9, RZ, R10 ;  /* 0x0000000aff09723e */ /* 0x001fe400000000ff */
[----:B------:R-:W-:Y:S02]  /*38f0*/  LEA R10, P3, R11, UR4, 0x1 ;  /* 0x000000040b0a7c11 */ /* 0x000fe4000f8608ff */
[----:B------:R-:W-:Y:S02]  /*3900*/  PRMT R49, R39, 0x7610, R49 ;  /* 0x0000761027317816 */ /* 0x000fe40000000031 */
[----:B------:R-:W-:Y:S02]  /*3910*/  LEA.HI.X R11, R11, UR5, R38, 0x1, P3 ;  /* 0x000000050b0b7c11 */ /* 0x000fe400098f0c26 */
[----:B------:R-:W-:Y:S01]  /*3920*/  IADD3 R38, P3, PT, R45, R7, RZ ;  /* 0x000000072d267210 */ /* 0x000fe20007f7e0ff */
[----:B------:R-:W-:Y:S02]  /*3930*/  IMAD R7, R34, 0x8, R7 ;  /* 0x0000000822077824 */ /* 0x000fe400078e0207 */
[----:B------:R0:W-:Y:S02]  /*3940*/  STG.E.U16 desc[UR6][R10.64], R9 ;  /* 0x000000090a007986 */ /* 0x0001e4000c101506 */
[----:B0-----:R-:W-:Y:S01]  /*3950*/  IMAD.X R9, RZ, RZ, RZ, P3 ;  /* 0x000000ffff097224 */ /* 0x001fe200018e06ff */
[----:B------:R-:W-:-:S04]  /*3960*/  LEA R8, P3, R38, UR4, 0x1 ;  /* 0x0000000426087c11 */ /* 0x000fc8000f8608ff */
[----:B------:R-:W-:Y:S02]  /*3970*/  LEA.HI.X R9, R38, UR5, R9, 0x1, P3 ;  /* 0x0000000526097c11 */ /* 0x000fe400098f0c09 */
[----:B------:R-:W0:Y:S01]  /*3980*/  LDS R38, [R36+0x40] ;  /* 0x0000400024267984 */ /* 0x000e220000000800 */
[----:B------:R-:W-:Y:S01]  /*3990*/  IADD3 R39, P3, PT, R45, R14, RZ ;  /* 0x0000000e2d277210 */ /* 0x000fe20007f7e0ff */
[----:B------:R-:W-:Y:S02]  /*39a0*/  IMAD R14, R34, 0x8, R14 ;  /* 0x00000008220e7824 */ /* 0x000fe400078e020e */
[----:B------:R1:W-:Y:S01]  /*39b0*/  STG.E.U16 desc[UR6][R8.64], R49 ;  /* 0x0000003108007986 */ /* 0x0003e2000c101506 */
[----:B------:R-:W-:Y:S02]  /*39c0*/  IADD3.X R11, PT, PT, RZ, RZ, RZ, P3, !PT ;  /* 0x000000ffff0b7210 */ /* 0x000fe40001ffe4ff */
[----:B------:R-:W-:-:S04]  /*39d0*/  LEA R10, P3, R39, UR4, 0x1 ;  /* 0x00000004270a7c11 */ /* 0x000fc8000f8608ff */
[----:B------:R-:W-:Y:S02]  /*39e0*/  LEA.HI.X R11, R39, UR5, R11, 0x1, P3 ;  /* 0x00000005270b7c11 */ /* 0x000fe400098f0c0b */
[----:B------:R-:W2:Y:S01]  /*39f0*/  LDS R39, [R36+0x80] ;  /* 0x0000800024277984 */ /* 0x000ea20000000800 */
[----:B-1----:R-:W-:Y:S02]  /*3a00*/  PRMT R9, R48, 0x7610, R9 ;  /* 0x0000761030097816 */ /* 0x002fe40000000009 */
[----:B------:R-:W-:Y:S01]  /*3a10*/  IADD3 R48, P3, PT, R45, R12, RZ ;  /* 0x0000000c2d307210 */ /* 0x000fe20007f7e0ff */
[----:B------:R-:W-:Y:S02]  /*3a20*/  IMAD R12, R34, 0x8, R12 ;  /* 0x00000008220c7824 */ /* 0x000fe400078e020c */
[----:B------:R1:W-:Y:S02]  /*3a30*/  STG.E.U16 desc[UR6][R10.64], R9 ;  /* 0x000000090a007986 */ /* 0x0003e4000c101506 */
[----:B-1----:R-:W-:Y:S01]  /*3a40*/  IMAD.X R9, RZ, RZ, RZ, P3 ;  /* 0x000000ffff097224 */ /* 0x002fe200018e06ff */
[----:B------:R-:W-:-:S04]  /*3a50*/  LEA R8, P3, R48, UR4, 0x1 ;  /* 0x0000000430087c11 */ /* 0x000fc8000f8608ff */
[----:B------:R-:W-:Y:S02]  /*3a60*/  LEA.HI.X R9, R48, UR5, R9, 0x1, P3 ;  /* 0x0000000530097c11 */ /* 0x000fe400098f0c09 */
[----:B0-----:R-:W-:Y:S01]  /*3a70*/  F2FP.F16.F32.PACK_AB R38, RZ, R38 ;  /* 0x00000026ff26723e */ /* 0x001fe200000000ff */
[----:B------:R-:W0:Y:S03]  /*3a80*/  LDS R48, [R36+0xc0] ;  /* 0x0000c00024307984 */ /* 0x000e260000000800 */
[----:B------:R-:W-:Y:S02]  /*3a90*/  PRMT R49, R38, 0x7610, R49 ;  /* 0x0000761026317816 */ /* 0x000fe40000000031 */
[----:B------:R-:W-:Y:S01]  /*3aa0*/  IADD3 R38, P3, PT, R45, R15, RZ ;  /* 0x0000000f2d267210 */ /* 0x000fe20007f7e0ff */
[----:B------:R-:W-:Y:S02]  /*3ab0*/  IMAD R15, R34, 0x8, R15 ;  /* 0x00000008220f7824 */ /* 0x000fe400078e020f */
[----:B------:R1:W-:Y:S02]  /*3ac0*/  STG.E.U16 desc[UR6][R8.64], R49 ;  /* 0x0000003108007986 */ /* 0x0003e4000c101506 */
[----:B------:R-:W-:Y:S01]  /*3ad0*/  IMAD.X R11, RZ, RZ, RZ, P3 ;  /* 0x000000ffff0b7224 */ /* 0x000fe200018e06ff */
[----:B------:R-:W-:-:S02]  /*3ae0*/  LEA R10, P3, R38, UR4, 0x1 ;  /* 0x00000004260a7c11 */ /* 0x000fc4000f8608ff */
[----:B--2---:R-:W-:Y:S02]  /*3af0*/  F2FP.F16.F32.PACK_AB R39, RZ, R39 ;  /* 0x00000027ff27723e */ /* 0x004fe400000000ff */
[----:B------:R-:W-:Y:S02]  /*3b00*/  LEA.HI.X R11, R38, UR5, R11, 0x1, P3 ;  /* 0x00000005260b7c11 */ /* 0x000fe400098f0c0b */
[----:B------:R2:W3:Y:S01]  /*3b10*/  LDS R38, [R36+0x100] ;  /* 0x0001000024267984 */ /* 0x0004e20000000800 */
[----:B-1----:R-:W-:Y:S02]  /*3b20*/  PRMT R9, R39, 0x7610, R9 ;  /* 0x0000761027097816 */ /* 0x002fe40000000009 */
[----:B------:R-:W-:Y:S01]  /*3b30*/  IADD3 R39, P3, PT, R45, R13, RZ ;  /* 0x0000000d2d277210 */ /* 0x000fe20007f7e0ff */
[----:B------:R-:W-:Y:S02]  /*3b40*/  IMAD R13, R34, 0x8, R13 ;  /* 0x00000008220d7824 */ /* 0x000fe400078e020d */
[----:B------:R1:W-:Y:S01]  /*3b50*/  STG.E.U16 desc[UR6][R10.64], R9 ;  /* 0x000000090a007986 */ /* 0x0003e2000c101506 */
[----:B--2---:R-:W-:-:S02]  /*3b60*/  VIADD R36, R36, 0x200 ;  /* 0x0000020024247836 */ /* 0x004fc40000000000 */
[----:B-1----:R-:W-:Y:S01]  /*3b70*/  IMAD.X R9, RZ, RZ, RZ, P3 ;  /* 0x000000ffff097224 */ /* 0x002fe200018e06ff */
[C---:B------:R-:W-:Y:S02]  /*3b80*/  LEA R8, P3, R39.reuse, UR4, 0x1 ;  /* 0x0000000427087c11 */ /* 0x040fe4000f8608ff */
[----:B0-----:R-:W-:Y:S02]  /*3b90*/  F2FP.F16.F32.PACK_AB R48, RZ, R48 ;  /* 0x00000030ff30723e */ /* 0x001fe400000000ff */
[----:B------:R-:W-:Y:S02]  /*3ba0*/  LEA.HI.X R9, R39, UR5, R9, 0x1, P3 ;  /* 0x0000000527097c11 */ /* 0x000fe400098f0c09 */
[-C--:B------:R-:W-:Y:S02]  /*3bb0*/  IADD3 R39, P3, PT, R45, R32.reuse, RZ ;  /* 0x000000202d277210 */ /* 0x080fe40007f7e0ff */
[----:B------:R-:W-:Y:S02]  /*3bc0*/  PRMT R11, R48, 0x7610, R11 ;  /* 0x00007610300b7816 */ /* 0x000fe4000000000b */
[----:B------:R-:W-:Y:S01]  /*3bd0*/  LEA R32, R34, R32, 0x3 ;  /* 0x0000002022207211 */ /* 0x000fe200078e18ff */
[----:B------:R-:W-:Y:S01]  /*3be0*/  IMAD.X R48, RZ, RZ, RZ, P3 ;  /* 0x000000ffff307224 */ /* 0x000fe200018e06ff */
[----:B------:R-:W-:Y:S01]  /*3bf0*/  LEA R10, P3, R39, UR4, 0x1 ;  /* 0x00000004270a7c11 */ /* 0x000fe2000f8608ff */
[----:B------:R0:W-:Y:S01]  /*3c00*/  STG.E.U16 desc[UR6][R8.64], R11 ;  /* 0x0000000b08007986 */ /* 0x0001e2000c101506 */
[----:B---3--:R-:W-:-:S02]  /*3c10*/  F2FP.F16.F32.PACK_AB R38, RZ, R38 ;  /* 0x00000026ff26723e */ /* 0x008fc400000000ff */
[----:B0-----:R-:W-:Y:S02]  /*3c20*/  LEA.HI.X R11, R39, UR5, R48, 0x1, P3 ;  /* 0x00000005270b7c11 */ /* 0x001fe400098f0c30 */
[----:B------:R-:W-:-:S03]  /*3c30*/  ISETP.NE.AND P3, PT, R37, RZ, PT ;  /* 0x000000ff2500720c */ /* 0x000fc60003f65270 */
[----:B------:R0:W-:Y:S10]  /*3c40*/  STG.E.U16 desc[UR6][R10.64], R38 ;  /* 0x000000260a007986 */ /* 0x0001f4000c101506 */
[----:B------:R-:W-:Y:S05]  /*3c50*/  @P3 BRA `(.L_x_113) ;  /* 0xfffffff800d83947 */ /* 0x000fea000383ffff */
[----:B------:R-:W-:Y:S05]  /*3c60*/  BSYNC.RECONVERGENT B1 ;  /* 0x0000000000017941 */ /* 0x000fea0003800200 */
.L_x_112:
[----:B------:R-:W-:Y:S05]  /*3c70*/  @!P2 BRA `(.L_x_109) ;  /* 0x00000004004ca947 */ /* 0x000fea0003800000 */
[----:B------:R-:W1:Y:S01]  /*3c80*/  S2R R7, SR_TID.X ;  /* 0x0000000000077919 */ /* 0x000e620000002100 */
[----:B------:R-:W-:Y:S01]  /*3c90*/  VIADD R0, R4, 0xffffffff ;  /* 0xffffffff04007836 */ /* 0x000fe20000000000 */
[----:B------:R-:W-:Y:S04]  /*3ca0*/  BSSY.RECONVERGENT B1, `(.L_x_114) ;  /* 0x0000029000017945 */ /* 0x000fe80003800200 */
[----:B------:R-:W-:Y:S02]  /*3cb0*/  LOP3.LUT P2, RZ, R0, 0x3, RZ, 0xc0, !PT ;  /* 0x0000000300ff7812 */ /* 0x000fe4000784c0ff */
[----:B-1----:R-:W-:Y:S01]  /*3cc0*/  LOP3.LUT R7, R7, 0x1f, RZ, 0xc0, !PT ;  /* 0x0000001f07077812 */ /* 0x002fe200078ec0ff */
[----:B------:R-:W-:Y:S10]  /*3cd0*/  @!P1 BRA `(.L_x_115) ;  /* 0x0000000000949947 */ /* 0x000ff40003800000 */
[C---:B------:R-:W-:Y:S01]  /*3ce0*/  IMAD R9, R6.reuse, 0x10, R7 ;  /* 0x0000001006097824 */ /* 0x040fe200078e0207 */
[----:B------:R-:W1:Y:S01]  /*3cf0*/  LDCU.64 UR8, c[0x0][0x390] ;  /* 0x00007200ff0877ac */ /* 0x000e620008000a00 */
[CC--:B0-----:R-:W-:Y:S02]  /*3d00*/  IMAD R11, R6.reuse, R34.reuse, R5 ;  /* 0x00000022060b7224 */ /* 0x0c1fe400078e0205 */
[----:B------:R-:W-:Y:S02]  /*3d10*/  IMAD R9, R9, 0x4, R44 ;  /* 0x0000000409097824 */ /* 0x000fe400078e022c */
[----:B------:R-:W-:Y:S01]  /*3d20*/  VIADD R6, R6, 0x4 ;  /* 0x0000000406067836 */ /* 0x000fe20000000000 */
[----:B------:R-:W-:Y:S02]  /*3d30*/  IADD3 R13, PT, PT, R11, R34, RZ ;  /* 0x000000220b0d7210 */ /* 0x000fe40007ffe0ff */
[----:B------:R-:W0:Y:S01]  /*3d40*/  LDS R10, [R9+0x40] ;  /* 0x00004000090a7984 */ /* 0x000e220000000800 */
[----:B------:R-:W-:-:S02]  /*3d50*/  IADD3 R15, P4, PT, R45, R11, RZ ;  /* 0x0000000b2d0f7210 */ /* 0x000fc40007f9e0ff */
[----:B------:R-:W-:Y:S01]  /*3d60*/  IADD3 R35, P3, PT, R45, R13, RZ ;  /* 0x0000000d2d237210 */ /* 0x000fe20007f7e0ff */
[----:B------:R-:W2:Y:S01]  /*3d70*/  LDS R8, [R9+0x100] ;  /* 0x0001000009087984 */ /* 0x000ea20000000800 */
[----:B------:R-:W-:Y:S02]  /*3d80*/  IMAD.IADD R11, R13, 0x1, R34 ;  /* 0x000000010d0b7824 */ /* 0x000fe400078e0222 */
[----:B------:R-:W-:Y:S01]  /*3d90*/  IMAD.X R38, RZ, RZ, RZ, P4 ;  /* 0x000000ffff267224 */ /* 0x000fe200020e06ff */
[----:B------:R-:W3:Y:S01]  /*3da0*/  LDS R33, [R9+0x80] ;  /* 0x0000800009217984 */ /* 0x000ee20000000800 */
[----:B------:R-:W-:Y:S01]  /*3db0*/  IMAD.X R36, RZ, RZ, RZ, P3 ;  /* 0x000000ffff247224 */ /* 0x000fe200018e06ff */
[----:B-1----:R-:W-:Y:S02]  /*3dc0*/  LEA R12, P3, R35, UR8, 0x1 ;  /* 0x00000008230c7c11 */ /* 0x002fe4000f8608ff */
[----:B------:R0:W1:Y:S01]  /*3dd0*/  LDS R32, [R9+0xc0] ;  /* 0x0000c00009207984 */ /* 0x0000620000000800 */
[----:B------:R-:W-:-:S02]  /*3de0*/  LEA R14, P4, R15, UR8, 0x1 ;  /* 0x000000080f0e7c11 */ /* 0x000fc4000f8808ff */
[----:B------:R-:W-:Y:S01]  /*3df0*/  LEA.HI.X R13, R35, UR9, R36, 0x1, P3 ;  /* 0x00000009230d7c11 */ /* 0x000fe200098f0c24 */
[----:B------:R-:W-:Y:S01]  /*3e00*/  IMAD.IADD R36, R11, 0x1, R34 ;  /* 0x000000010b247824 */ /* 0x000fe200078e0222 */
[----:B------:R-:W-:Y:S02]  /*3e10*/  IADD3 R37, P3, PT, R45, R11, RZ ;  /* 0x0000000b2d257210 */ /* 0x000fe40007f7e0ff */
[----:B------:R-:W-:Y:S02]  /*3e20*/  LEA.HI.X R15, R15, UR9, R38, 0x1, P4 ;  /* 0x000000090f0f7c11 */ /* 0x000fe4000a0f0c26 */
[----:B------:R-:W-:Y:S01]  /*3e30*/  IADD3 R35, P4, PT, R45, R36, RZ ;  /* 0x000000242d237210 */ /* 0x000fe20007f9e0ff */
[----:B------:R-:W-:Y:S01]  /*3e40*/  IMAD.X R38, RZ, RZ, RZ, P3 ;  /* 0x000000ffff267224 */ /* 0x000fe200018e06ff */
[----:B0-----:R-:W-:Y:S02]  /*3e50*/  F2FP.F16.F32.PACK_AB R9, RZ, R10 ;  /* 0x0000000aff09723e */ /* 0x001fe400000000ff */
[----:B------:R-:W-:-:S02]  /*3e60*/  LEA R10, P3, R37, UR8, 0x1 ;  /* 0x00000008250a7c11 */ /* 0x000fc4000f8608ff */
[----:B--2---:R-:W-:Y:S02]  /*3e70*/  F2FP.F16.F32.PACK_AB R36, RZ, R8 ;  /* 0x00000008ff24723e */ /* 0x004fe400000000ff */
[----:B------:R-:W-:Y:S02]  /*3e80*/  LEA.HI.X R11, R37, UR9, R38, 0x1, P3 ;  /* 0x00000009250b7c11 */ /* 0x000fe400098f0c26 */
[----:B------:R-:W-:Y:S02]  /*3e90*/  IADD3.X R38, PT, PT, RZ, RZ, RZ, P4, !PT ;  /* 0x000000ffff267210 */ /* 0x000fe400027fe4ff */
[----:B------:R-:W-:Y:S02]  /*3ea0*/  LEA R8, P3, R35, UR8, 0x1 ;  /* 0x0000000823087c11 */ /* 0x000fe4000f8608ff */
[----:B------:R-:W-:Y:S02]  /*3eb0*/  PRMT R37, R9, 0x7610, R37 ;  /* 0x0000761009257816 */ /* 0x000fe40000000025 */
[----:B---3--:R-:W-:-:S02]  /*3ec0*/  F2FP.F16.F32.PACK_AB R33, RZ, R33 ;  /* 0x00000021ff21723e */ /* 0x008fc400000000ff */
[----:B-1----:R-:W-:Y:S01]  /*3ed0*/  F2FP.F16.F32.PACK_AB R32, RZ, R32 ;  /* 0x00000020ff20723e */ /* 0x002fe200000000ff */
[----:B------:R1:W-:Y:S01]  /*3ee0*/  STG.E.U16 desc[UR6][R14.64], R37 ;  /* 0x000000250e007986 */ /* 0x0003e2000c101506 */
[----:B------:R-:W-:-:S03]  /*3ef0*/  LEA.HI.X R9, R35, UR9, R38, 0x1, P3 ;  /* 0x0000000923097c11 */ /* 0x000fc600098f0c26 */
[----:B------:R1:W-:Y:S04]  /*3f00*/  STG.E.U16 desc[UR6][R12.64], R33 ;  /* 0x000000210c007986 */ /* 0x0003e8000c101506 */
[----:B------:R1:W-:Y:S04]  /*3f10*/  STG.E.U16 desc[UR6][R10.64], R32 ;  /* 0x000000200a007986 */ /* 0x0003e8000c101506 */
[----:B------:R1:W-:Y:S02]  /*3f20*/  STG.E.U16 desc[UR6][R8.64], R36 ;  /* 0x0000002408007986 */ /* 0x0003e4000c101506 */
.L_x_115:
[----:B------:R-:W-:Y:S05]  /*3f30*/  BSYNC.RECONVERGENT B1 ;  /* 0x0000000000017941 */ /* 0x000fea0003800200 */
.L_x_114:
[----:B------:R-:W-:Y:S05]  /*3f40*/  @!P2 BRA `(.L_x_109) ;  /* 0x000000000098a947 */ /* 0x000fea0003800000 */
[----:B-1----:R-:W-:Y:S02]  /*3f50*/  LOP3.LUT R8, R0, 0x3, RZ, 0xc0, !PT ;  /* 0x0000000300087812 */ /* 0x002fe400078ec0ff */
[----:B------:R-:W-:Y:S02]  /*3f60*/  LOP3.LUT R4, R4, 0x1, RZ, 0xc0, !PT ;  /* 0x0000000104047812 */ /* 0x000fe400078ec0ff */
[----:B------:R-:W-:Y:S02]  /*3f70*/  ISETP.NE.AND P3, PT, R8, 0x1, PT ;  /* 0x000000010800780c */ /* 0x000fe40003f65270 */
[----:B------:R-:W-:-:S11]  /*3f80*/  ISETP.NE.U32.AND P2, PT, R4, 0x1, PT ;  /* 0x000000010400780c */ /* 0x000fd60003f45070 */
[----:B------:R-:W-:Y:S05]  /*3f90*/  @!P3 BRA `(.L_x_116) ;  /* 0x000000000054b947 */ /* 0x000fea0003800000 */
[C---:B------:R-:W-:Y:S01]  /*3fa0*/  IMAD R9, R6.reuse, 0x10, R7 ;  /* 0x0000001006097824 */ /* 0x040fe200078e0207 */
[----:B------:R-:W1:Y:S03]  /*3fb0*/  LDCU.64 UR8, c[0x0][0x390] ;  /* 0x00007200ff0877ac */ /* 0x000e660008000a00 */
[----:B------:R-:W-:Y:S02]  /*3fc0*/  IMAD R4, R9, 0x4, R44 ;  /* 0x0000000409047824 */ /* 0x000fe400078e022c */
[C---:B------:R-:W-:Y:S02]  /*3fd0*/  IMAD R9, R6.reuse, R34, R5 ;  /* 0x0000002206097224 */ /* 0x040fe400078e0205 */
[----:B------:R-:W-:Y:S01]  /*3fe0*/  VIADD R6, R6, 0x2 ;  /* 0x0000000206067836 */ /* 0x000fe20000000000 */
[----:B------:R-:W2:Y:S01]  /*3ff0*/  LDS R8, [R4+0x40] ;  /* 0x0000400004087984 */ /* 0x000ea20000000800 */
[----:B0-----:R-:W-:Y:S01]  /*4000*/  IMAD.IADD R10, R9, 0x1, R34 ;  /* 0x00000001090a7824 */ /* 0x001fe200078e0222 */
[----:B------:R-:W-:-:S02]  /*4010*/  IADD3 R9, P4, PT, R45, R9, RZ ;  /* 0x000000092d097210 */ /* 0x000fc40007f9e0ff */
[----:B------:R0:W3:Y:S02]  /*4020*/  LDS R13, [R4+0x80] ;  /* 0x00008000040d7984 */ /* 0x0000e40000000800 */
[----:B------:R-:W-:Y:S01]  /*4030*/  IADD3 R14, P3, PT, R45, R10, RZ ;  /* 0x0000000a2d0e7210 */ /* 0x000fe20007f7e0ff */
[----:B------:R-:W-:-:S03]  /*4040*/  IMAD.X R12, RZ, RZ, RZ, P4 ;  /* 0x000000ffff0c7224 */ /* 0x000fc600020e06ff */
[----:B------:R-:W-:Y:S02]  /*4050*/  IADD3.X R15, PT, PT, RZ, RZ, RZ, P3, !PT ;  /* 0x000000ffff0f7210 */ /* 0x000fe40001ffe4ff */
[----:B-1----:R-:W-:Y:S02]  /*4060*/  LEA R10, P3, R14, UR8, 0x1 ;  /* 0x000000080e0a7c11 */ /* 0x002fe4000f8608ff */
[----:B--2---:R-:W-:Y:S02]  /*4070*/  F2FP.F16.F32.PACK_AB R11, RZ, R8 ;  /* 0x00000008ff0b723e */ /* 0x004fe400000000ff */
[----:B------:R-:W-:Y:S02]  /*4080*/  LEA R8, P4, R9, UR8, 0x1 ;  /* 0x0000000809087c11 */ /* 0x000fe4000f8808ff */
[----:B0-----:R-:W-:Y:S02]  /*4090*/  PRMT R4, R11, 0x7610, R4 ;  /* 0x000076100b047816 */ /* 0x001fe40000000004 */
[----:B------:R-:W-:-:S02]  /*40a0*/  LEA.HI.X R9, R9, UR9, R12, 0x1, P4 ;  /* 0x0000000909097c11 */ /* 0x000fc4000a0f0c0c */
[----:B---3--:R-:W-:Y:S02]  /*40b0*/  F2FP.F16.F32.PACK_AB R13, RZ, R13 ;  /* 0x0000000dff0d723e */ /* 0x008fe400000000ff */
[----:B------:R-:W-:Y:S01]  /*40c0*/  LEA.HI.X R11, R14, UR9, R15, 0x1, P3 ;  /* 0x000000090e0b7c11 */ /* 0x000fe200098f0c0f */
[----:B------:R1:W-:Y:S04]  /*40d0*/  STG.E.U16 desc[UR6][R8.64], R4 ;  /* 0x0000000408007986 */ /* 0x0003e8000c101506 */
[----:B------:R1:W-:Y:S02]  /*40e0*/  STG.E.U16 desc[UR6][R10.64], R13 ;  /* 0x0000000d0a007986 */ /* 0x0003e4000c101506 */
.L_x_116:
[----:B------:R-:W-:Y:S05]  /*40f0*/  @!P2 BRA `(.L_x_109) ;  /* 0x00000000002ca947 */ /* 0x000fea0003800000 */
[C---:B------:R-:W-:Y:S01]  /*4100*/  IMAD R7, R6.reuse, 0x10, R7 ;  /* 0x0000001006077824 */ /* 0x040fe200078e0207 */
[----:B------:R-:W2:Y:S01]  /*4110*/  LDCU.64 UR8, c[0x0][0x390] ;  /* 0x00007200ff0877ac */ /* 0x000ea20008000a00 */
[----:B------:R-:W-:Y:S02]  /*4120*/  IMAD R6, R6, R34, R5 ;  /* 0x0000002206067224 */ /* 0x000fe400078e0205 */
[----:B------:R-:W-:-:S03]  /*4130*/  IMAD R7, R7, 0x4, R44 ;  /* 0x0000000407077824 */ /* 0x000fc600078e022c */
[----:B------:R-:W-:-:S03]  /*4140*/  IADD3 R5, P2, PT, R45, R6, RZ ;  /* 0x000000062d057210 */ /* 0x000fc60007f5e0ff */
[----:B------:R-:W3:Y:S02]  /*4150*/  LDS R7, [R7+0x40] ;  /* 0x0000400007077984 */ /* 0x000ee40000000800 */
[----:B-1----:R-:W-:Y:S01]  /*4160*/  IMAD.X R8, RZ, RZ, RZ, P2 ;  /* 0x000000ffff087224 */ /* 0x002fe200010e06ff */
[----:B--2---:R-:W-:-:S04]  /*4170*/  LEA R4, P2, R5, UR8, 0x1 ;  /* 0x0000000805047c11 */ /* 0x004fc8000f8408ff */
[----:B------:R-:W-:Y:S02]  /*4180*/  LEA.HI.X R5, R5, UR9, R8, 0x1, P2 ;  /* 0x0000000905057c11 */ /* 0x000fe400090f0c08 */
[----:B---3--:R-:W-:-:S05]  /*4190*/  F2FP.F16.F32.PACK_AB R6, RZ, R7 ;  /* 0x00000007ff06723e */ /* 0x008fca00000000ff */
[----:B------:R2:W-:Y:S02]  /*41a0*/  STG.E.U16 desc[UR6][R4.64], R6 ;  /* 0x0000000604007986 */ /* 0x0005e4000c101506 */
.L_x_109:
[----:B------:R-:W-:Y:S05]  /*41b0*/  BSYNC.RECONVERGENT B0 ;  /* 0x0000000000007941 */ /* 0x000fea0003800200 */
.L_x_108:
[----:B------:R-:W-:Y:S05]  /*41c0*/  @P0 BRA `(.L_x_117) ;  /* 0xfffffff000180947 */ /* 0x000fea000383ffff */
[----:B------:R-:W-:Y:S05]  /*41d0*/  EXIT ;  /* 0x000000000000794d */ /* 0x000fea0003800000 */
.L_x_118:
        /* <DEDUP_REMOVED lines=10> */
.L_x_120:


//--------------------- .nv.shared._Z35dotBasedInteractBwdKernelNonAlignedILj4ELj128ELj2ELj1ELj32ELj5ELj16ELj4EEvPK6__halfPS0_S3_jjjjjjjjjjjjjjjj --------------------------
	.section	.nv.shared._Z35dotBasedInteractBwdKernelNonAlignedILj4ELj128ELj2ELj1ELj32ELj5ELj16ELj4EEvPK6__halfPS0_S3_jjjjjjjjjjjjjjjj,"aw",@nobits
	.sectionflags	@""
	.align	16
	.zero		1024


//--------------------- .nv.shared.reserved.0     --------------------------
	.section	.nv.shared.reserved.0,"aw",@nobits
	.weak		__nv_reservedSMEM_offset_0_alias
	.size		__nv_reservedSMEM_offset_0_alias, 0, 64
	.other		__nv_reservedSMEM_offset_0_alias,@"STO_CUDA_RESERVED_SHARED STV_DEFAULT"
__nv_reservedSMEM_offset_0_alias:
	.zero		0
	.zero		64


//--------------------- .nv.shared._Z25dotBasedInteractBwdKernelILj4ELj128ELj2ELj1ELj32ELj5ELj16ELj4EEvPK6__halfPS0_S3_jjjjjjjjjjjjjjjj --------------------------
	.section	.nv.shared._Z25dotBasedInteractBwdKernelILj4ELj128ELj2ELj1ELj32ELj5ELj16ELj4EEvPK6__halfPS0_S3_jjjjjjjjjjjjjjjj,"aw",@nobits
	.sectionflags	@""
	.align	16
	.zero		1024


//--------------------- .nv.constant0._Z35dotBasedInteractBwdKernelNonAlignedILj4ELj128ELj2ELj1ELj32ELj5ELj16ELj4EEvPK6__halfPS0_S3_jjjjjjjjjjjjjjjj --------------------------
	.section	.nv.constant0._Z35dotBasedInteractBwdKernelNonAlignedILj4ELj128ELj2ELj1ELj32ELj5ELj16ELj4EEvPK6__halfPS0_S3_jjjjjjjjjjjjjjjj,"a",@progbits
	.sectionflags	@""
	.align	4
.nv.constant0._Z35dotBasedInteractBwdKernelNonAlignedILj4ELj128ELj2ELj1ELj32ELj5ELj16ELj4EEvPK6__halfPS0_S3_jjjjjjjjjjjjjjjj:
	.zero		984


//--------------------- .nv.constant0._Z25dotBasedInteractBwdKernelILj4ELj128ELj2ELj1ELj32ELj5ELj16ELj4EEvPK6__halfPS0_S3_jjjjjjjjjjjjjjjj --------------------------
	.section	.nv.constant0._Z25dotBasedInteractBwdKernelILj4ELj128ELj2ELj1ELj32ELj5ELj16ELj4EEvPK6__halfPS0_S3_jjjjjjjjjjjjjjjj,"a",@progbits
	.sectionflags	@""
	.align	4
.nv.constant0._Z25dotBasedInteractBwdKernelILj4ELj128ELj2ELj1ELj32ELj5ELj16ELj4EEvPK6__halfPS0_S3_jjjjjjjjjjjjjjjj:
	.zero		984


//--------------------- SYMBOLS --------------------------

	.type		.nv.reservedSmem.offset0,@object
	.size		.nv.reservedSmem.offset0,0x4
	.type		.nv.reservedSmem.cap,@object
	.size		.nv.reservedSmem.cap,0x4
